//
// Generated by NVIDIA NVVM Compiler
//
// Compiler Build ID: CL-36424714
// Cuda compilation tools, release 13.0, V13.0.88
// Based on NVVM 20.0.0
//

.version 9.0
.target sm_100
.address_size 64

	// .globl	_Z28wmma_example_col_col_col_colP6__halfS0_S0_S0_iii

.visible .entry _Z28wmma_example_col_col_col_colP6__halfS0_S0_S0_iii(
	.param .u64 .ptr .align 1 _Z28wmma_example_col_col_col_colP6__halfS0_S0_S0_iii_param_0,
	.param .u64 .ptr .align 1 _Z28wmma_example_col_col_col_colP6__halfS0_S0_S0_iii_param_1,
	.param .u64 .ptr .align 1 _Z28wmma_example_col_col_col_colP6__halfS0_S0_S0_iii_param_2,
	.param .u64 .ptr .align 1 _Z28wmma_example_col_col_col_colP6__halfS0_S0_S0_iii_param_3,
	.param .u32 _Z28wmma_example_col_col_col_colP6__halfS0_S0_S0_iii_param_4,
	.param .u32 _Z28wmma_example_col_col_col_colP6__halfS0_S0_S0_iii_param_5,
	.param .u32 _Z28wmma_example_col_col_col_colP6__halfS0_S0_S0_iii_param_6
)
{
	.reg .b32 	%r<27>;
	.reg .b64 	%rd<9>;

	ld.param.u64 	%rd1, [_Z28wmma_example_col_col_col_colP6__halfS0_S0_S0_iii_param_0];
	ld.param.u64 	%rd2, [_Z28wmma_example_col_col_col_colP6__halfS0_S0_S0_iii_param_1];
	ld.param.u64 	%rd3, [_Z28wmma_example_col_col_col_colP6__halfS0_S0_S0_iii_param_2];
	ld.param.u64 	%rd4, [_Z28wmma_example_col_col_col_colP6__halfS0_S0_S0_iii_param_3];
	ld.param.u32 	%r1, [_Z28wmma_example_col_col_col_colP6__halfS0_S0_S0_iii_param_5];
	ld.param.u32 	%r2, [_Z28wmma_example_col_col_col_colP6__halfS0_S0_S0_iii_param_6];
	cvta.to.global.u64 	%rd5, %rd4;
	cvta.to.global.u64 	%rd6, %rd3;
	cvta.to.global.u64 	%rd7, %rd2;
	cvta.to.global.u64 	%rd8, %rd1;
	wmma.load.a.sync.aligned.col.m16n16k16.global.f16 	{%r3, %r4, %r5, %r6, %r7, %r8, %r9, %r10}, [%rd8], %r2;
	wmma.load.b.sync.aligned.col.m16n16k16.global.f16 	{%r11, %r12, %r13, %r14, %r15, %r16, %r17, %r18}, [%rd7], %r2;
	wmma.load.c.sync.aligned.col.m16n16k16.global.f16 	{%r19, %r20, %r21, %r22}, [%rd6], %r1;
	wmma.mma.sync.aligned.col.col.m16n16k16.f16.f16 {%r23, %r24, %r25, %r26}, {%r3, %r4, %r5, %r6, %r7, %r8, %r9, %r10}, {%r11, %r12, %r13, %r14, %r15, %r16, %r17, %r18}, {%r19, %r20, %r21, %r22};
	wmma.store.d.sync.aligned.col.m16n16k16.global.f16 	[%rd5], {%r23, %r24, %r25, %r26}, %r1;
	ret;

}
	// .globl	_Z28wmma_example_col_col_col_rowP6__halfS0_S0_S0_iii
.visible .entry _Z28wmma_example_col_col_col_rowP6__halfS0_S0_S0_iii(
	.param .u64 .ptr .align 1 _Z28wmma_example_col_col_col_rowP6__halfS0_S0_S0_iii_param_0,
	.param .u64 .ptr .align 1 _Z28wmma_example_col_col_col_rowP6__halfS0_S0_S0_iii_param_1,
	.param .u64 .ptr .align 1 _Z28wmma_example_col_col_col_rowP6__halfS0_S0_S0_iii_param_2,
	.param .u64 .ptr .align 1 _Z28wmma_example_col_col_col_rowP6__halfS0_S0_S0_iii_param_3,
	.param .u32 _Z28wmma_example_col_col_col_rowP6__halfS0_S0_S0_iii_param_4,
	.param .u32 _Z28wmma_example_col_col_col_rowP6__halfS0_S0_S0_iii_param_5,
	.param .u32 _Z28wmma_example_col_col_col_rowP6__halfS0_S0_S0_iii_param_6
)
{
	.reg .b32 	%r<27>;
	.reg .b64 	%rd<9>;

	ld.param.u64 	%rd1, [_Z28wmma_example_col_col_col_rowP6__halfS0_S0_S0_iii_param_0];
	ld.param.u64 	%rd2, [_Z28wmma_example_col_col_col_rowP6__halfS0_S0_S0_iii_param_1];
	ld.param.u64 	%rd3, [_Z28wmma_example_col_col_col_rowP6__halfS0_S0_S0_iii_param_2];
	ld.param.u64 	%rd4, [_Z28wmma_example_col_col_col_rowP6__halfS0_S0_S0_iii_param_3];
	ld.param.u32 	%r1, [_Z28wmma_example_col_col_col_rowP6__halfS0_S0_S0_iii_param_5];
	ld.param.u32 	%r2, [_Z28wmma_example_col_col_col_rowP6__halfS0_S0_S0_iii_param_6];
	cvta.to.global.u64 	%rd5, %rd4;
	cvta.to.global.u64 	%rd6, %rd3;
	cvta.to.global.u64 	%rd7, %rd2;
	cvta.to.global.u64 	%rd8, %rd1;
	wmma.load.a.sync.aligned.row.m16n16k16.global.f16 	{%r3, %r4, %r5, %r6, %r7, %r8, %r9, %r10}, [%rd8], %r2;
	wmma.load.b.sync.aligned.col.m16n16k16.global.f16 	{%r11, %r12, %r13, %r14, %r15, %r16, %r17, %r18}, [%rd7], %r2;
	wmma.load.c.sync.aligned.col.m16n16k16.global.f16 	{%r19, %r20, %r21, %r22}, [%rd6], %r1;
	wmma.mma.sync.aligned.row.col.m16n16k16.f16.f16 {%r23, %r24, %r25, %r26}, {%r3, %r4, %r5, %r6, %r7, %r8, %r9, %r10}, {%r11, %r12, %r13, %r14, %r15, %r16, %r17, %r18}, {%r19, %r20, %r21, %r22};
	wmma.store.d.sync.aligned.col.m16n16k16.global.f16 	[%rd5], {%r23, %r24, %r25, %r26}, %r1;
	ret;

}
	// .globl	_Z28wmma_example_col_col_row_colP6__halfS0_S0_S0_iii
.visible .entry _Z28wmma_example_col_col_row_colP6__halfS0_S0_S0_iii(
	.param .u64 .ptr .align 1 _Z28wmma_example_col_col_row_colP6__halfS0_S0_S0_iii_param_0,
	.param .u64 .ptr .align 1 _Z28wmma_example_col_col_row_colP6__halfS0_S0_S0_iii_param_1,
	.param .u64 .ptr .align 1 _Z28wmma_example_col_col_row_colP6__halfS0_S0_S0_iii_param_2,
	.param .u64 .ptr .align 1 _Z28wmma_example_col_col_row_colP6__halfS0_S0_S0_iii_param_3,
	.param .u32 _Z28wmma_example_col_col_row_colP6__halfS0_S0_S0_iii_param_4,
	.param .u32 _Z28wmma_example_col_col_row_colP6__halfS0_S0_S0_iii_param_5,
	.param .u32 _Z28wmma_example_col_col_row_colP6__halfS0_S0_S0_iii_param_6
)
{
	.reg .b32 	%r<27>;
	.reg .b64 	%rd<9>;

	ld.param.u64 	%rd1, [_Z28wmma_example_col_col_row_colP6__halfS0_S0_S0_iii_param_0];
	ld.param.u64 	%rd2, [_Z28wmma_example_col_col_row_colP6__halfS0_S0_S0_iii_param_1];
	ld.param.u64 	%rd3, [_Z28wmma_example_col_col_row_colP6__halfS0_S0_S0_iii_param_2];
	ld.param.u64 	%rd4, [_Z28wmma_example_col_col_row_colP6__halfS0_S0_S0_iii_param_3];
	ld.param.u32 	%r1, [_Z28wmma_example_col_col_row_colP6__halfS0_S0_S0_iii_param_5];
	ld.param.u32 	%r2, [_Z28wmma_example_col_col_row_colP6__halfS0_S0_S0_iii_param_6];
	cvta.to.global.u64 	%rd5, %rd4;
	cvta.to.global.u64 	%rd6, %rd3;
	cvta.to.global.u64 	%rd7, %rd2;
	cvta.to.global.u64 	%rd8, %rd1;
	wmma.load.a.sync.aligned.col.m16n16k16.global.f16 	{%r3, %r4, %r5, %r6, %r7, %r8, %r9, %r10}, [%rd8], %r2;
	wmma.load.b.sync.aligned.row.m16n16k16.global.f16 	{%r11, %r12, %r13, %r14, %r15, %r16, %r17, %r18}, [%rd7], %r2;
	wmma.load.c.sync.aligned.col.m16n16k16.global.f16 	{%r19, %r20, %r21, %r22}, [%rd6], %r1;
	wmma.mma.sync.aligned.col.row.m16n16k16.f16.f16 {%r23, %r24, %r25, %r26}, {%r3, %r4, %r5, %r6, %r7, %r8, %r9, %r10}, {%r11, %r12, %r13, %r14, %r15, %r16, %r17, %r18}, {%r19, %r20, %r21, %r22};
	wmma.store.d.sync.aligned.col.m16n16k16.global.f16 	[%rd5], {%r23, %r24, %r25, %r26}, %r1;
	ret;

}
	// .globl	_Z28wmma_example_col_col_row_rowP6__halfS0_S0_S0_iii
.visible .entry _Z28wmma_example_col_col_row_rowP6__halfS0_S0_S0_iii(
	.param .u64 .ptr .align 1 _Z28wmma_example_col_col_row_rowP6__halfS0_S0_S0_iii_param_0,
	.param .u64 .ptr .align 1 _Z28wmma_example_col_col_row_rowP6__halfS0_S0_S0_iii_param_1,
	.param .u64 .ptr .align 1 _Z28wmma_example_col_col_row_rowP6__halfS0_S0_S0_iii_param_2,
	.param .u64 .ptr .align 1 _Z28wmma_example_col_col_row_rowP6__halfS0_S0_S0_iii_param_3,
	.param .u32 _Z28wmma_example_col_col_row_rowP6__halfS0_S0_S0_iii_param_4,
	.param .u32 _Z28wmma_example_col_col_row_rowP6__halfS0_S0_S0_iii_param_5,
	.param .u32 _Z28wmma_example_col_col_row_rowP6__halfS0_S0_S0_iii_param_6
)
{
	.reg .b32 	%r<27>;
	.reg .b64 	%rd<9>;

	ld.param.u64 	%rd1, [_Z28wmma_example_col_col_row_rowP6__halfS0_S0_S0_iii_param_0];
	ld.param.u64 	%rd2, [_Z28wmma_example_col_col_row_rowP6__halfS0_S0_S0_iii_param_1];
	ld.param.u64 	%rd3, [_Z28wmma_example_col_col_row_rowP6__halfS0_S0_S0_iii_param_2];
	ld.param.u64 	%rd4, [_Z28wmma_example_col_col_row_rowP6__halfS0_S0_S0_iii_param_3];
	ld.param.u32 	%r1, [_Z28wmma_example_col_col_row_rowP6__halfS0_S0_S0_iii_param_5];
	ld.param.u32 	%r2, [_Z28wmma_example_col_col_row_rowP6__halfS0_S0_S0_iii_param_6];
	cvta.to.global.u64 	%rd5, %rd4;
	cvta.to.global.u64 	%rd6, %rd3;
	cvta.to.global.u64 	%rd7, %rd2;
	cvta.to.global.u64 	%rd8, %rd1;
	wmma.load.a.sync.aligned.row.m16n16k16.global.f16 	{%r3, %r4, %r5, %r6, %r7, %r8, %r9, %r10}, [%rd8], %r2;
	wmma.load.b.sync.aligned.row.m16n16k16.global.f16 	{%r11, %r12, %r13, %r14, %r15, %r16, %r17, %r18}, [%rd7], %r2;
	wmma.load.c.sync.aligned.col.m16n16k16.global.f16 	{%r19, %r20, %r21, %r22}, [%rd6], %r1;
	wmma.mma.sync.aligned.row.row.m16n16k16.f16.f16 {%r23, %r24, %r25, %r26}, {%r3, %r4, %r5, %r6, %r7, %r8, %r9, %r10}, {%r11, %r12, %r13, %r14, %r15, %r16, %r17, %r18}, {%r19, %r20, %r21, %r22};
	wmma.store.d.sync.aligned.col.m16n16k16.global.f16 	[%rd5], {%r23, %r24, %r25, %r26}, %r1;
	ret;

}
	// .globl	_Z28wmma_example_col_row_col_colP6__halfS0_S0_S0_iii
.visible .entry _Z28wmma_example_col_row_col_colP6__halfS0_S0_S0_iii(
	.param .u64 .ptr .align 1 _Z28wmma_example_col_row_col_colP6__halfS0_S0_S0_iii_param_0,
	.param .u64 .ptr .align 1 _Z28wmma_example_col_row_col_colP6__halfS0_S0_S0_iii_param_1,
	.param .u64 .ptr .align 1 _Z28wmma_example_col_row_col_colP6__halfS0_S0_S0_iii_param_2,
	.param .u64 .ptr .align 1 _Z28wmma_example_col_row_col_colP6__halfS0_S0_S0_iii_param_3,
	.param .u32 _Z28wmma_example_col_row_col_colP6__halfS0_S0_S0_iii_param_4,
	.param .u32 _Z28wmma_example_col_row_col_colP6__halfS0_S0_S0_iii_param_5,
	.param .u32 _Z28wmma_example_col_row_col_colP6__halfS0_S0_S0_iii_param_6
)
{
	.reg .b32 	%r<27>;
	.reg .b64 	%rd<9>;

	ld.param.u64 	%rd1, [_Z28wmma_example_col_row_col_colP6__halfS0_S0_S0_iii_param_0];
	ld.param.u64 	%rd2, [_Z28wmma_example_col_row_col_colP6__halfS0_S0_S0_iii_param_1];
	ld.param.u64 	%rd3, [_Z28wmma_example_col_row_col_colP6__halfS0_S0_S0_iii_param_2];
	ld.param.u64 	%rd4, [_Z28wmma_example_col_row_col_colP6__halfS0_S0_S0_iii_param_3];
	ld.param.u32 	%r1, [_Z28wmma_example_col_row_col_colP6__halfS0_S0_S0_iii_param_5];
	ld.param.u32 	%r2, [_Z28wmma_example_col_row_col_colP6__halfS0_S0_S0_iii_param_6];
	cvta.to.global.u64 	%rd5, %rd4;
	cvta.to.global.u64 	%rd6, %rd3;
	cvta.to.global.u64 	%rd7, %rd2;
	cvta.to.global.u64 	%rd8, %rd1;
	wmma.load.a.sync.aligned.col.m16n16k16.global.f16 	{%r3, %r4, %r5, %r6, %r7, %r8, %r9, %r10}, [%rd8], %r2;
	wmma.load.b.sync.aligned.col.m16n16k16.global.f16 	{%r11, %r12, %r13, %r14, %r15, %r16, %r17, %r18}, [%rd7], %r2;
	wmma.load.c.sync.aligned.row.m16n16k16.global.f16 	{%r19, %r20, %r21, %r22}, [%rd6], %r1;
	wmma.mma.sync.aligned.col.col.m16n16k16.f16.f16 {%r23, %r24, %r25, %r26}, {%r3, %r4, %r5, %r6, %r7, %r8, %r9, %r10}, {%r11, %r12, %r13, %r14, %r15, %r16, %r17, %r18}, {%r19, %r20, %r21, %r22};
	wmma.store.d.sync.aligned.col.m16n16k16.global.f16 	[%rd5], {%r23, %r24, %r25, %r26}, %r1;
	ret;

}
	// .globl	_Z28wmma_example_col_row_col_rowP6__halfS0_S0_S0_iii
.visible .entry _Z28wmma_example_col_row_col_rowP6__halfS0_S0_S0_iii(
	.param .u64 .ptr .align 1 _Z28wmma_example_col_row_col_rowP6__halfS0_S0_S0_iii_param_0,
	.param .u64 .ptr .align 1 _Z28wmma_example_col_row_col_rowP6__halfS0_S0_S0_iii_param_1,
	.param .u64 .ptr .align 1 _Z28wmma_example_col_row_col_rowP6__halfS0_S0_S0_iii_param_2,
	.param .u64 .ptr .align 1 _Z28wmma_example_col_row_col_rowP6__halfS0_S0_S0_iii_param_3,
	.param .u32 _Z28wmma_example_col_row_col_rowP6__halfS0_S0_S0_iii_param_4,
	.param .u32 _Z28wmma_example_col_row_col_rowP6__halfS0_S0_S0_iii_param_5,
	.param .u32 _Z28wmma_example_col_row_col_rowP6__halfS0_S0_S0_iii_param_6
)
{
	.reg .b32 	%r<27>;
	.reg .b64 	%rd<9>;

	ld.param.u64 	%rd1, [_Z28wmma_example_col_row_col_rowP6__halfS0_S0_S0_iii_param_0];
	ld.param.u64 	%rd2, [_Z28wmma_example_col_row_col_rowP6__halfS0_S0_S0_iii_param_1];
	ld.param.u64 	%rd3, [_Z28wmma_example_col_row_col_rowP6__halfS0_S0_S0_iii_param_2];
	ld.param.u64 	%rd4, [_Z28wmma_example_col_row_col_rowP6__halfS0_S0_S0_iii_param_3];
	ld.param.u32 	%r1, [_Z28wmma_example_col_row_col_rowP6__halfS0_S0_S0_iii_param_5];
	ld.param.u32 	%r2, [_Z28wmma_example_col_row_col_rowP6__halfS0_S0_S0_iii_param_6];
	cvta.to.global.u64 	%rd5, %rd4;
	cvta.to.global.u64 	%rd6, %rd3;
	cvta.to.global.u64 	%rd7, %rd2;
	cvta.to.global.u64 	%rd8, %rd1;
	wmma.load.a.sync.aligned.row.m16n16k16.global.f16 	{%r3, %r4, %r5, %r6, %r7, %r8, %r9, %r10}, [%rd8], %r2;
	wmma.load.b.sync.aligned.col.m16n16k16.global.f16 	{%r11, %r12, %r13, %r14, %r15, %r16, %r17, %r18}, [%rd7], %r2;
	wmma.load.c.sync.aligned.row.m16n16k16.global.f16 	{%r19, %r20, %r21, %r22}, [%rd6], %r1;
	wmma.mma.sync.aligned.row.col.m16n16k16.f16.f16 {%r23, %r24, %r25, %r26}, {%r3, %r4, %r5, %r6, %r7, %r8, %r9, %r10}, {%r11, %r12, %r13, %r14, %r15, %r16, %r17, %r18}, {%r19, %r20, %r21, %r22};
	wmma.store.d.sync.aligned.col.m16n16k16.global.f16 	[%rd5], {%r23, %r24, %r25, %r26}, %r1;
	ret;

}
	// .globl	_Z28wmma_example_col_row_row_colP6__halfS0_S0_S0_iii
.visible .entry _Z28wmma_example_col_row_row_colP6__halfS0_S0_S0_iii(
	.param .u64 .ptr .align 1 _Z28wmma_example_col_row_row_colP6__halfS0_S0_S0_iii_param_0,
	.param .u64 .ptr .align 1 _Z28wmma_example_col_row_row_colP6__halfS0_S0_S0_iii_param_1,
	.param .u64 .ptr .align 1 _Z28wmma_example_col_row_row_colP6__halfS0_S0_S0_iii_param_2,
	.param .u64 .ptr .align 1 _Z28wmma_example_col_row_row_colP6__halfS0_S0_S0_iii_param_3,
	.param .u32 _Z28wmma_example_col_row_row_colP6__halfS0_S0_S0_iii_param_4,
	.param .u32 _Z28wmma_example_col_row_row_colP6__halfS0_S0_S0_iii_param_5,
	.param .u32 _Z28wmma_example_col_row_row_colP6__halfS0_S0_S0_iii_param_6
)
{
	.reg .b32 	%r<27>;
	.reg .b64 	%rd<9>;

	ld.param.u64 	%rd1, [_Z28wmma_example_col_row_row_colP6__halfS0_S0_S0_iii_param_0];
	ld.param.u64 	%rd2, [_Z28wmma_example_col_row_row_colP6__halfS0_S0_S0_iii_param_1];
	ld.param.u64 	%rd3, [_Z28wmma_example_col_row_row_colP6__halfS0_S0_S0_iii_param_2];
	ld.param.u64 	%rd4, [_Z28wmma_example_col_row_row_colP6__halfS0_S0_S0_iii_param_3];
	ld.param.u32 	%r1, [_Z28wmma_example_col_row_row_colP6__halfS0_S0_S0_iii_param_5];
	ld.param.u32 	%r2, [_Z28wmma_example_col_row_row_colP6__halfS0_S0_S0_iii_param_6];
	cvta.to.global.u64 	%rd5, %rd4;
	cvta.to.global.u64 	%rd6, %rd3;
	cvta.to.global.u64 	%rd7, %rd2;
	cvta.to.global.u64 	%rd8, %rd1;
	wmma.load.a.sync.aligned.col.m16n16k16.global.f16 	{%r3, %r4, %r5, %r6, %r7, %r8, %r9, %r10}, [%rd8], %r2;
	wmma.load.b.sync.aligned.row.m16n16k16.global.f16 	{%r11, %r12, %r13, %r14, %r15, %r16, %r17, %r18}, [%rd7], %r2;
	wmma.load.c.sync.aligned.row.m16n16k16.global.f16 	{%r19, %r20, %r21, %r22}, [%rd6], %r1;
	wmma.mma.sync.aligned.col.row.m16n16k16.f16.f16 {%r23, %r24, %r25, %r26}, {%r3, %r4, %r5, %r6, %r7, %r8, %r9, %r10}, {%r11, %r12, %r13, %r14, %r15, %r16, %r17, %r18}, {%r19, %r20, %r21, %r22};
	wmma.store.d.sync.aligned.col.m16n16k16.global.f16 	[%rd5], {%r23, %r24, %r25, %r26}, %r1;
	ret;

}
	// .globl	_Z28wmma_example_col_row_row_rowP6__halfS0_S0_S0_iii
.visible .entry _Z28wmma_example_col_row_row_rowP6__halfS0_S0_S0_iii(
	.param .u64 .ptr .align 1 _Z28wmma_example_col_row_row_rowP6__halfS0_S0_S0_iii_param_0,
	.param .u64 .ptr .align 1 _Z28wmma_example_col_row_row_rowP6__halfS0_S0_S0_iii_param_1,
	.param .u64 .ptr .align 1 _Z28wmma_example_col_row_row_rowP6__halfS0_S0_S0_iii_param_2,
	.param .u64 .ptr .align 1 _Z28wmma_example_col_row_row_rowP6__halfS0_S0_S0_iii_param_3,
	.param .u32 _Z28wmma_example_col_row_row_rowP6__halfS0_S0_S0_iii_param_4,
	.param .u32 _Z28wmma_example_col_row_row_rowP6__halfS0_S0_S0_iii_param_5,
	.param .u32 _Z28wmma_example_col_row_row_rowP6__halfS0_S0_S0_iii_param_6
)
{
	.reg .b32 	%r<27>;
	.reg .b64 	%rd<9>;

	ld.param.u64 	%rd1, [_Z28wmma_example_col_row_row_rowP6__halfS0_S0_S0_iii_param_0];
	ld.param.u64 	%rd2, [_Z28wmma_example_col_row_row_rowP6__halfS0_S0_S0_iii_param_1];
	ld.param.u64 	%rd3, [_Z28wmma_example_col_row_row_rowP6__halfS0_S0_S0_iii_param_2];
	ld.param.u64 	%rd4, [_Z28wmma_example_col_row_row_rowP6__halfS0_S0_S0_iii_param_3];
	ld.param.u32 	%r1, [_Z28wmma_example_col_row_row_rowP6__halfS0_S0_S0_iii_param_5];
	ld.param.u32 	%r2, [_Z28wmma_example_col_row_row_rowP6__halfS0_S0_S0_iii_param_6];
	cvta.to.global.u64 	%rd5, %rd4;
	cvta.to.global.u64 	%rd6, %rd3;
	cvta.to.global.u64 	%rd7, %rd2;
	cvta.to.global.u64 	%rd8, %rd1;
	wmma.load.a.sync.aligned.row.m16n16k16.global.f16 	{%r3, %r4, %r5, %r6, %r7, %r8, %r9, %r10}, [%rd8], %r2;
	wmma.load.b.sync.aligned.row.m16n16k16.global.f16 	{%r11, %r12, %r13, %r14, %r15, %r16, %r17, %r18}, [%rd7], %r2;
	wmma.load.c.sync.aligned.row.m16n16k16.global.f16 	{%r19, %r20, %r21, %r22}, [%rd6], %r1;
	wmma.mma.sync.aligned.row.row.m16n16k16.f16.f16 {%r23, %r24, %r25, %r26}, {%r3, %r4, %r5, %r6, %r7, %r8, %r9, %r10}, {%r11, %r12, %r13, %r14, %r15, %r16, %r17, %r18}, {%r19, %r20, %r21, %r22};
	wmma.store.d.sync.aligned.col.m16n16k16.global.f16 	[%rd5], {%r23, %r24, %r25, %r26}, %r1;
	ret;

}
	// .globl	_Z28wmma_example_row_col_col_colP6__halfS0_S0_S0_iii
.visible .entry _Z28wmma_example_row_col_col_colP6__halfS0_S0_S0_iii(
	.param .u64 .ptr .align 1 _Z28wmma_example_row_col_col_colP6__halfS0_S0_S0_iii_param_0,
	.param .u64 .ptr .align 1 _Z28wmma_example_row_col_col_colP6__halfS0_S0_S0_iii_param_1,
	.param .u64 .ptr .align 1 _Z28wmma_example_row_col_col_colP6__halfS0_S0_S0_iii_param_2,
	.param .u64 .ptr .align 1 _Z28wmma_example_row_col_col_colP6__halfS0_S0_S0_iii_param_3,
	.param .u32 _Z28wmma_example_row_col_col_colP6__halfS0_S0_S0_iii_param_4,
	.param .u32 _Z28wmma_example_row_col_col_colP6__halfS0_S0_S0_iii_param_5,
	.param .u32 _Z28wmma_example_row_col_col_colP6__halfS0_S0_S0_iii_param_6
)
{
	.reg .b32 	%r<27>;
	.reg .b64 	%rd<9>;

	ld.param.u64 	%rd1, [_Z28wmma_example_row_col_col_colP6__halfS0_S0_S0_iii_param_0];
	ld.param.u64 	%rd2, [_Z28wmma_example_row_col_col_colP6__halfS0_S0_S0_iii_param_1];
	ld.param.u64 	%rd3, [_Z28wmma_example_row_col_col_colP6__halfS0_S0_S0_iii_param_2];
	ld.param.u64 	%rd4, [_Z28wmma_example_row_col_col_colP6__halfS0_S0_S0_iii_param_3];
	ld.param.u32 	%r1, [_Z28wmma_example_row_col_col_colP6__halfS0_S0_S0_iii_param_5];
	ld.param.u32 	%r2, [_Z28wmma_example_row_col_col_colP6__halfS0_S0_S0_iii_param_6];
	cvta.to.global.u64 	%rd5, %rd4;
	cvta.to.global.u64 	%rd6, %rd3;
	cvta.to.global.u64 	%rd7, %rd2;
	cvta.to.global.u64 	%rd8, %rd1;
	wmma.load.a.sync.aligned.col.m16n16k16.global.f16 	{%r3, %r4, %r5, %r6, %r7, %r8, %r9, %r10}, [%rd8], %r2;
	wmma.load.b.sync.aligned.col.m16n16k16.global.f16 	{%r11, %r12, %r13, %r14, %r15, %r16, %r17, %r18}, [%rd7], %r2;
	wmma.load.c.sync.aligned.col.m16n16k16.global.f16 	{%r19, %r20, %r21, %r22}, [%rd6], %r1;
	wmma.mma.sync.aligned.col.col.m16n16k16.f16.f16 {%r23, %r24, %r25, %r26}, {%r3, %r4, %r5, %r6, %r7, %r8, %r9, %r10}, {%r11, %r12, %r13, %r14, %r15, %r16, %r17, %r18}, {%r19, %r20, %r21, %r22};
	wmma.store.d.sync.aligned.row.m16n16k16.global.f16 	[%rd5], {%r23, %r24, %r25, %r26}, %r1;
	ret;

}
	// .globl	_Z28wmma_example_row_col_col_rowP6__halfS0_S0_S0_iii
.visible .entry _Z28wmma_example_row_col_col_rowP6__halfS0_S0_S0_iii(
	.param .u64 .ptr .align 1 _Z28wmma_example_row_col_col_rowP6__halfS0_S0_S0_iii_param_0,
	.param .u64 .ptr .align 1 _Z28wmma_example_row_col_col_rowP6__halfS0_S0_S0_iii_param_1,
	.param .u64 .ptr .align 1 _Z28wmma_example_row_col_col_rowP6__halfS0_S0_S0_iii_param_2,
	.param .u64 .ptr .align 1 _Z28wmma_example_row_col_col_rowP6__halfS0_S0_S0_iii_param_3,
	.param .u32 _Z28wmma_example_row_col_col_rowP6__halfS0_S0_S0_iii_param_4,
	.param .u32 _Z28wmma_example_row_col_col_rowP6__halfS0_S0_S0_iii_param_5,
	.param .u32 _Z28wmma_example_row_col_col_rowP6__halfS0_S0_S0_iii_param_6
)
{
	.reg .b32 	%r<27>;
	.reg .b64 	%rd<9>;

	ld.param.u64 	%rd1, [_Z28wmma_example_row_col_col_rowP6__halfS0_S0_S0_iii_param_0];
	ld.param.u64 	%rd2, [_Z28wmma_example_row_col_col_rowP6__halfS0_S0_S0_iii_param_1];
	ld.param.u64 	%rd3, [_Z28wmma_example_row_col_col_rowP6__halfS0_S0_S0_iii_param_2];
	ld.param.u64 	%rd4, [_Z28wmma_example_row_col_col_rowP6__halfS0_S0_S0_iii_param_3];
	ld.param.u32 	%r1, [_Z28wmma_example_row_col_col_rowP6__halfS0_S0_S0_iii_param_5];
	ld.param.u32 	%r2, [_Z28wmma_example_row_col_col_rowP6__halfS0_S0_S0_iii_param_6];
	cvta.to.global.u64 	%rd5, %rd4;
	cvta.to.global.u64 	%rd6, %rd3;
	cvta.to.global.u64 	%rd7, %rd2;
	cvta.to.global.u64 	%rd8, %rd1;
	wmma.load.a.sync.aligned.row.m16n16k16.global.f16 	{%r3, %r4, %r5, %r6, %r7, %r8, %r9, %r10}, [%rd8], %r2;
	wmma.load.b.sync.aligned.col.m16n16k16.global.f16 	{%r11, %r12, %r13, %r14, %r15, %r16, %r17, %r18}, [%rd7], %r2;
	wmma.load.c.sync.aligned.col.m16n16k16.global.f16 	{%r19, %r20, %r21, %r22}, [%rd6], %r1;
	wmma.mma.sync.aligned.row.col.m16n16k16.f16.f16 {%r23, %r24, %r25, %r26}, {%r3, %r4, %r5, %r6, %r7, %r8, %r9, %r10}, {%r11, %r12, %r13, %r14, %r15, %r16, %r17, %r18}, {%r19, %r20, %r21, %r22};
	wmma.store.d.sync.aligned.row.m16n16k16.global.f16 	[%rd5], {%r23, %r24, %r25, %r26}, %r1;
	ret;

}
	// .globl	_Z28wmma_example_row_col_row_colP6__halfS0_S0_S0_iii
.visible .entry _Z28wmma_example_row_col_row_colP6__halfS0_S0_S0_iii(
	.param .u64 .ptr .align 1 _Z28wmma_example_row_col_row_colP6__halfS0_S0_S0_iii_param_0,
	.param .u64 .ptr .align 1 _Z28wmma_example_row_col_row_colP6__halfS0_S0_S0_iii_param_1,
	.param .u64 .ptr .align 1 _Z28wmma_example_row_col_row_colP6__halfS0_S0_S0_iii_param_2,
	.param .u64 .ptr .align 1 _Z28wmma_example_row_col_row_colP6__halfS0_S0_S0_iii_param_3,
	.param .u32 _Z28wmma_example_row_col_row_colP6__halfS0_S0_S0_iii_param_4,
	.param .u32 _Z28wmma_example_row_col_row_colP6__halfS0_S0_S0_iii_param_5,
	.param .u32 _Z28wmma_example_row_col_row_colP6__halfS0_S0_S0_iii_param_6
)
{
	.reg .b32 	%r<27>;
	.reg .b64 	%rd<9>;

	ld.param.u64 	%rd1, [_Z28wmma_example_row_col_row_colP6__halfS0_S0_S0_iii_param_0];
	ld.param.u64 	%rd2, [_Z28wmma_example_row_col_row_colP6__halfS0_S0_S0_iii_param_1];
	ld.param.u64 	%rd3, [_Z28wmma_example_row_col_row_colP6__halfS0_S0_S0_iii_param_2];
	ld.param.u64 	%rd4, [_Z28wmma_example_row_col_row_colP6__halfS0_S0_S0_iii_param_3];
	ld.param.u32 	%r1, [_Z28wmma_example_row_col_row_colP6__halfS0_S0_S0_iii_param_5];
	ld.param.u32 	%r2, [_Z28wmma_example_row_col_row_colP6__halfS0_S0_S0_iii_param_6];
	cvta.to.global.u64 	%rd5, %rd4;
	cvta.to.global.u64 	%rd6, %rd3;
	cvta.to.global.u64 	%rd7, %rd2;
	cvta.to.global.u64 	%rd8, %rd1;
	wmma.load.a.sync.aligned.col.m16n16k16.global.f16 	{%r3, %r4, %r5, %r6, %r7, %r8, %r9, %r10}, [%rd8], %r2;
	wmma.load.b.sync.aligned.row.m16n16k16.global.f16 	{%r11, %r12, %r13, %r14, %r15, %r16, %r17, %r18}, [%rd7], %r2;
	wmma.load.c.sync.aligned.col.m16n16k16.global.f16 	{%r19, %r20, %r21, %r22}, [%rd6], %r1;
	wmma.mma.sync.aligned.col.row.m16n16k16.f16.f16 {%r23, %r24, %r25, %r26}, {%r3, %r4, %r5, %r6, %r7, %r8, %r9, %r10}, {%r11, %r12, %r13, %r14, %r15, %r16, %r17, %r18}, {%r19, %r20, %r21, %r22};
	wmma.store.d.sync.aligned.row.m16n16k16.global.f16 	[%rd5], {%r23, %r24, %r25, %r26}, %r1;
	ret;

}
	// .globl	_Z28wmma_example_row_col_row_rowP6__halfS0_S0_S0_iii
.visible .entry _Z28wmma_example_row_col_row_rowP6__halfS0_S0_S0_iii(
	.param .u64 .ptr .align 1 _Z28wmma_example_row_col_row_rowP6__halfS0_S0_S0_iii_param_0,
	.param .u64 .ptr .align 1 _Z28wmma_example_row_col_row_rowP6__halfS0_S0_S0_iii_param_1,
	.param .u64 .ptr .align 1 _Z28wmma_example_row_col_row_rowP6__halfS0_S0_S0_iii_param_2,
	.param .u64 .ptr .align 1 _Z28wmma_example_row_col_row_rowP6__halfS0_S0_S0_iii_param_3,
	.param .u32 _Z28wmma_example_row_col_row_rowP6__halfS0_S0_S0_iii_param_4,
	.param .u32 _Z28wmma_example_row_col_row_rowP6__halfS0_S0_S0_iii_param_5,
	.param .u32 _Z28wmma_example_row_col_row_rowP6__halfS0_S0_S0_iii_param_6
)
{
	.reg .b32 	%r<27>;
	.reg .b64 	%rd<9>;

	ld.param.u64 	%rd1, [_Z28wmma_example_row_col_row_rowP6__halfS0_S0_S0_iii_param_0];
	ld.param.u64 	%rd2, [_Z28wmma_example_row_col_row_rowP6__halfS0_S0_S0_iii_param_1];
	ld.param.u64 	%rd3, [_Z28wmma_example_row_col_row_rowP6__halfS0_S0_S0_iii_param_2];
	ld.param.u64 	%rd4, [_Z28wmma_example_row_col_row_rowP6__halfS0_S0_S0_iii_param_3];
	ld.param.u32 	%r1, [_Z28wmma_example_row_col_row_rowP6__halfS0_S0_S0_iii_param_5];
	ld.param.u32 	%r2, [_Z28wmma_example_row_col_row_rowP6__halfS0_S0_S0_iii_param_6];
	cvta.to.global.u64 	%rd5, %rd4;
	cvta.to.global.u64 	%rd6, %rd3;
	cvta.to.global.u64 	%rd7, %rd2;
	cvta.to.global.u64 	%rd8, %rd1;
	wmma.load.a.sync.aligned.row.m16n16k16.global.f16 	{%r3, %r4, %r5, %r6, %r7, %r8, %r9, %r10}, [%rd8], %r2;
	wmma.load.b.sync.aligned.row.m16n16k16.global.f16 	{%r11, %r12, %r13, %r14, %r15, %r16, %r17, %r18}, [%rd7], %r2;
	wmma.load.c.sync.aligned.col.m16n16k16.global.f16 	{%r19, %r20, %r21, %r22}, [%rd6], %r1;
	wmma.mma.sync.aligned.row.row.m16n16k16.f16.f16 {%r23, %r24, %r25, %r26}, {%r3, %r4, %r5, %r6, %r7, %r8, %r9, %r10}, {%r11, %r12, %r13, %r14, %r15, %r16, %r17, %r18}, {%r19, %r20, %r21, %r22};
	wmma.store.d.sync.aligned.row.m16n16k16.global.f16 	[%rd5], {%r23, %r24, %r25, %r26}, %r1;
	ret;

}
	// .globl	_Z28wmma_example_row_row_col_colP6__halfS0_S0_S0_iii
.visible .entry _Z28wmma_example_row_row_col_colP6__halfS0_S0_S0_iii(
	.param .u64 .ptr .align 1 _Z28wmma_example_row_row_col_colP6__halfS0_S0_S0_iii_param_0,
	.param .u64 .ptr .align 1 _Z28wmma_example_row_row_col_colP6__halfS0_S0_S0_iii_param_1,
	.param .u64 .ptr .align 1 _Z28wmma_example_row_row_col_colP6__halfS0_S0_S0_iii_param_2,
	.param .u64 .ptr .align 1 _Z28wmma_example_row_row_col_colP6__halfS0_S0_S0_iii_param_3,
	.param .u32 _Z28wmma_example_row_row_col_colP6__halfS0_S0_S0_iii_param_4,
	.param .u32 _Z28wmma_example_row_row_col_colP6__halfS0_S0_S0_iii_param_5,
	.param .u32 _Z28wmma_example_row_row_col_colP6__halfS0_S0_S0_iii_param_6
)
{
	.reg .b32 	%r<27>;
	.reg .b64 	%rd<9>;

	ld.param.u64 	%rd1, [_Z28wmma_example_row_row_col_colP6__halfS0_S0_S0_iii_param_0];
	ld.param.u64 	%rd2, [_Z28wmma_example_row_row_col_colP6__halfS0_S0_S0_iii_param_1];
	ld.param.u64 	%rd3, [_Z28wmma_example_row_row_col_colP6__halfS0_S0_S0_iii_param_2];
	ld.param.u64 	%rd4, [_Z28wmma_example_row_row_col_colP6__halfS0_S0_S0_iii_param_3];
	ld.param.u32 	%r1, [_Z28wmma_example_row_row_col_colP6__halfS0_S0_S0_iii_param_5];
	ld.param.u32 	%r2, [_Z28wmma_example_row_row_col_colP6__halfS0_S0_S0_iii_param_6];
	cvta.to.global.u64 	%rd5, %rd4;
	cvta.to.global.u64 	%rd6, %rd3;
	cvta.to.global.u64 	%rd7, %rd2;
	cvta.to.global.u64 	%rd8, %rd1;
	wmma.load.a.sync.aligned.col.m16n16k16.global.f16 	{%r3, %r4, %r5, %r6, %r7, %r8, %r9, %r10}, [%rd8], %r2;
	wmma.load.b.sync.aligned.col.m16n16k16.global.f16 	{%r11, %r12, %r13, %r14, %r15, %r16, %r17, %r18}, [%rd7], %r2;
	wmma.load.c.sync.aligned.row.m16n16k16.global.f16 	{%r19, %r20, %r21, %r22}, [%rd6], %r1;
	wmma.mma.sync.aligned.col.col.m16n16k16.f16.f16 {%r23, %r24, %r25, %r26}, {%r3, %r4, %r5, %r6, %r7, %r8, %r9, %r10}, {%r11, %r12, %r13, %r14, %r15, %r16, %r17, %r18}, {%r19, %r20, %r21, %r22};
	wmma.store.d.sync.aligned.row.m16n16k16.global.f16 	[%rd5], {%r23, %r24, %r25, %r26}, %r1;
	ret;

}
	// .globl	_Z28wmma_example_row_row_col_rowP6__halfS0_S0_S0_iii
.visible .entry _Z28wmma_example_row_row_col_rowP6__halfS0_S0_S0_iii(
	.param .u64 .ptr .align 1 _Z28wmma_example_row_row_col_rowP6__halfS0_S0_S0_iii_param_0,
	.param .u64 .ptr .align 1 _Z28wmma_example_row_row_col_rowP6__halfS0_S0_S0_iii_param_1,
	.param .u64 .ptr .align 1 _Z28wmma_example_row_row_col_rowP6__halfS0_S0_S0_iii_param_2,
	.param .u64 .ptr .align 1 _Z28wmma_example_row_row_col_rowP6__halfS0_S0_S0_iii_param_3,
	.param .u32 _Z28wmma_example_row_row_col_rowP6__halfS0_S0_S0_iii_param_4,
	.param .u32 _Z28wmma_example_row_row_col_rowP6__halfS0_S0_S0_iii_param_5,
	.param .u32 _Z28wmma_example_row_row_col_rowP6__halfS0_S0_S0_iii_param_6
)
{
	.reg .b32 	%r<27>;
	.reg .b64 	%rd<9>;

	ld.param.u64 	%rd1, [_Z28wmma_example_row_row_col_rowP6__halfS0_S0_S0_iii_param_0];
	ld.param.u64 	%rd2, [_Z28wmma_example_row_row_col_rowP6__halfS0_S0_S0_iii_param_1];
	ld.param.u64 	%rd3, [_Z28wmma_example_row_row_col_rowP6__halfS0_S0_S0_iii_param_2];
	ld.param.u64 	%rd4, [_Z28wmma_example_row_row_col_rowP6__halfS0_S0_S0_iii_param_3];
	ld.param.u32 	%r1, [_Z28wmma_example_row_row_col_rowP6__halfS0_S0_S0_iii_param_5];
	ld.param.u32 	%r2, [_Z28wmma_example_row_row_col_rowP6__halfS0_S0_S0_iii_param_6];
	cvta.to.global.u64 	%rd5, %rd4;
	cvta.to.global.u64 	%rd6, %rd3;
	cvta.to.global.u64 	%rd7, %rd2;
	cvta.to.global.u64 	%rd8, %rd1;
	wmma.load.a.sync.aligned.row.m16n16k16.global.f16 	{%r3, %r4, %r5, %r6, %r7, %r8, %r9, %r10}, [%rd8], %r2;
	wmma.load.b.sync.aligned.col.m16n16k16.global.f16 	{%r11, %r12, %r13, %r14, %r15, %r16, %r17, %r18}, [%rd7], %r2;
	wmma.load.c.sync.aligned.row.m16n16k16.global.f16 	{%r19, %r20, %r21, %r22}, [%rd6], %r1;
	wmma.mma.sync.aligned.row.col.m16n16k16.f16.f16 {%r23, %r24, %r25, %r26}, {%r3, %r4, %r5, %r6, %r7, %r8, %r9, %r10}, {%r11, %r12, %r13, %r14, %r15, %r16, %r17, %r18}, {%r19, %r20, %r21, %r22};
	wmma.store.d.sync.aligned.row.m16n16k16.global.f16 	[%rd5], {%r23, %r24, %r25, %r26}, %r1;
	ret;

}
	// .globl	_Z28wmma_example_row_row_row_colP6__halfS0_S0_S0_iii
.visible .entry _Z28wmma_example_row_row_row_colP6__halfS0_S0_S0_iii(
	.param .u64 .ptr .align 1 _Z28wmma_example_row_row_row_colP6__halfS0_S0_S0_iii_param_0,
	.param .u64 .ptr .align 1 _Z28wmma_example_row_row_row_colP6__halfS0_S0_S0_iii_param_1,
	.param .u64 .ptr .align 1 _Z28wmma_example_row_row_row_colP6__halfS0_S0_S0_iii_param_2,
	.param .u64 .ptr .align 1 _Z28wmma_example_row_row_row_colP6__halfS0_S0_S0_iii_param_3,
	.param .u32 _Z28wmma_example_row_row_row_colP6__halfS0_S0_S0_iii_param_4,
	.param .u32 _Z28wmma_example_row_row_row_colP6__halfS0_S0_S0_iii_param_5,
	.param .u32 _Z28wmma_example_row_row_row_colP6__halfS0_S0_S0_iii_param_6
)
{
	.reg .b32 	%r<27>;
	.reg .b64 	%rd<9>;

	ld.param.u64 	%rd1, [_Z28wmma_example_row_row_row_colP6__halfS0_S0_S0_iii_param_0];
	ld.param.u64 	%rd2, [_Z28wmma_example_row_row_row_colP6__halfS0_S0_S0_iii_param_1];
	ld.param.u64 	%rd3, [_Z28wmma_example_row_row_row_colP6__halfS0_S0_S0_iii_param_2];
	ld.param.u64 	%rd4, [_Z28wmma_example_row_row_row_colP6__halfS0_S0_S0_iii_param_3];
	ld.param.u32 	%r1, [_Z28wmma_example_row_row_row_colP6__halfS0_S0_S0_iii_param_5];
	ld.param.u32 	%r2, [_Z28wmma_example_row_row_row_colP6__halfS0_S0_S0_iii_param_6];
	cvta.to.global.u64 	%rd5, %rd4;
	cvta.to.global.u64 	%rd6, %rd3;
	cvta.to.global.u64 	%rd7, %rd2;
	cvta.to.global.u64 	%rd8, %rd1;
	wmma.load.a.sync.aligned.col.m16n16k16.global.f16 	{%r3, %r4, %r5, %r6, %r7, %r8, %r9, %r10}, [%rd8], %r2;
	wmma.load.b.sync.aligned.row.m16n16k16.global.f16 	{%r11, %r12, %r13, %r14, %r15, %r16, %r17, %r18}, [%rd7], %r2;
	wmma.load.c.sync.aligned.row.m16n16k16.global.f16 	{%r19, %r20, %r21, %r22}, [%rd6], %r1;
	wmma.mma.sync.aligned.col.row.m16n16k16.f16.f16 {%r23, %r24, %r25, %r26}, {%r3, %r4, %r5, %r6, %r7, %r8, %r9, %r10}, {%r11, %r12, %r13, %r14, %r15, %r16, %r17, %r18}, {%r19, %r20, %r21, %r22};
	wmma.store.d.sync.aligned.row.m16n16k16.global.f16 	[%rd5], {%r23, %r24, %r25, %r26}, %r1;
	ret;

}
	// .globl	_Z28wmma_example_row_row_row_rowP6__halfS0_S0_S0_iii
.visible .entry _Z28wmma_example_row_row_row_rowP6__halfS0_S0_S0_iii(
	.param .u64 .ptr .align 1 _Z28wmma_example_row_row_row_rowP6__halfS0_S0_S0_iii_param_0,
	.param .u64 .ptr .align 1 _Z28wmma_example_row_row_row_rowP6__halfS0_S0_S0_iii_param_1,
	.param .u64 .ptr .align 1 _Z28wmma_example_row_row_row_rowP6__halfS0_S0_S0_iii_param_2,
	.param .u64 .ptr .align 1 _Z28wmma_example_row_row_row_rowP6__halfS0_S0_S0_iii_param_3,
	.param .u32 _Z28wmma_example_row_row_row_rowP6__halfS0_S0_S0_iii_param_4,
	.param .u32 _Z28wmma_example_row_row_row_rowP6__halfS0_S0_S0_iii_param_5,
	.param .u32 _Z28wmma_example_row_row_row_rowP6__halfS0_S0_S0_iii_param_6
)
{
	.reg .b32 	%r<27>;
	.reg .b64 	%rd<9>;

	ld.param.u64 	%rd1, [_Z28wmma_example_row_row_row_rowP6__halfS0_S0_S0_iii_param_0];
	ld.param.u64 	%rd2, [_Z28wmma_example_row_row_row_rowP6__halfS0_S0_S0_iii_param_1];
	ld.param.u64 	%rd3, [_Z28wmma_example_row_row_row_rowP6__halfS0_S0_S0_iii_param_2];
	ld.param.u64 	%rd4, [_Z28wmma_example_row_row_row_rowP6__halfS0_S0_S0_iii_param_3];
	ld.param.u32 	%r1, [_Z28wmma_example_row_row_row_rowP6__halfS0_S0_S0_iii_param_5];
	ld.param.u32 	%r2, [_Z28wmma_example_row_row_row_rowP6__halfS0_S0_S0_iii_param_6];
	cvta.to.global.u64 	%rd5, %rd4;
	cvta.to.global.u64 	%rd6, %rd3;
	cvta.to.global.u64 	%rd7, %rd2;
	cvta.to.global.u64 	%rd8, %rd1;
	wmma.load.a.sync.aligned.row.m16n16k16.global.f16 	{%r3, %r4, %r5, %r6, %r7, %r8, %r9, %r10}, [%rd8], %r2;
	wmma.load.b.sync.aligned.row.m16n16k16.global.f16 	{%r11, %r12, %r13, %r14, %r15, %r16, %r17, %r18}, [%rd7], %r2;
	wmma.load.c.sync.aligned.row.m16n16k16.global.f16 	{%r19, %r20, %r21, %r22}, [%rd6], %r1;
	wmma.mma.sync.aligned.row.row.m16n16k16.f16.f16 {%r23, %r24, %r25, %r26}, {%r3, %r4, %r5, %r6, %r7, %r8, %r9, %r10}, {%r11, %r12, %r13, %r14, %r15, %r16, %r17, %r18}, {%r19, %r20, %r21, %r22};
	wmma.store.d.sync.aligned.row.m16n16k16.global.f16 	[%rd5], {%r23, %r24, %r25, %r26}, %r1;
	ret;

}
	// .globl	_Z17convertFp32ToFp16P6__halfPfi
.visible .entry _Z17convertFp32ToFp16P6__halfPfi(
	.param .u64 .ptr .align 1 _Z17convertFp32ToFp16P6__halfPfi_param_0,
	.param .u64 .ptr .align 1 _Z17convertFp32ToFp16P6__halfPfi_param_1,
	.param .u32 _Z17convertFp32ToFp16P6__halfPfi_param_2
)
{
	.reg .pred 	%p<2>;
	.reg .b16 	%rs<2>;
	.reg .b32 	%r<6>;
	.reg .b32 	%f<2>;
	.reg .b64 	%rd<9>;

	ld.param.u64 	%rd1, [_Z17convertFp32ToFp16P6__halfPfi_param_0];
	ld.param.u64 	%rd2, [_Z17convertFp32ToFp16P6__halfPfi_param_1];
	ld.param.u32 	%r2, [_Z17convertFp32ToFp16P6__halfPfi_param_2];
	mov.u32 	%r3, %ntid.x;
	mov.u32 	%r4, %ctaid.x;
	mov.u32 	%r5, %tid.x;
	mad.lo.s32 	%r1, %r3, %r4, %r5;
	setp.ge.s32 	%p1, %r1, %r2;
	@%p1 bra 	$L__BB16_2;
	cvta.to.global.u64 	%rd3, %rd2;
	cvta.to.global.u64 	%rd4, %rd1;
	mul.wide.s32 	%rd5, %r1, 2;
	add.s64 	%rd6, %rd4, %rd5;
	mul.wide.s32 	%rd7, %r1, 4;
	add.s64 	%rd8, %rd3, %rd7;
	ld.global.f32 	%f1, [%rd8];
	// begin inline asm
	{  cvt.rn.f16.f32 %rs1, %f1;}

	// end inline asm
	st.global.u16 	[%rd6], %rs1;
$L__BB16_2:
	ret;

}
	// .globl	_Z17convertFp16ToFp32PfP6__halfi
.visible .entry _Z17convertFp16ToFp32PfP6__halfi(
	.param .u64 .ptr .align 1 _Z17convertFp16ToFp32PfP6__halfi_param_0,
	.param .u64 .ptr .align 1 _Z17convertFp16ToFp32PfP6__halfi_param_1,
	.param .u32 _Z17convertFp16ToFp32PfP6__halfi_param_2
)
{
	.reg .pred 	%p<2>;
	.reg .b16 	%rs<2>;
	.reg .b32 	%r<6>;
	.reg .b32 	%f<2>;
	.reg .b64 	%rd<9>;

	ld.param.u64 	%rd1, [_Z17convertFp16ToFp32PfP6__halfi_param_0];
	ld.param.u64 	%rd2, [_Z17convertFp16ToFp32PfP6__halfi_param_1];
	ld.param.u32 	%r2, [_Z17convertFp16ToFp32PfP6__halfi_param_2];
	mov.u32 	%r3, %ntid.x;
	mov.u32 	%r4, %ctaid.x;
	mov.u32 	%r5, %tid.x;
	mad.lo.s32 	%r1, %r3, %r4, %r5;
	setp.ge.s32 	%p1, %r1, %r2;
	@%p1 bra 	$L__BB17_2;
	cvta.to.global.u64 	%rd3, %rd2;
	cvta.to.global.u64 	%rd4, %rd1;
	mul.wide.s32 	%rd5, %r1, 2;
	add.s64 	%rd6, %rd3, %rd5;
	ld.global.u16 	%rs1, [%rd6];
	// begin inline asm
	{  cvt.f32.f16 %f1, %rs1;}

	// end inline asm
	mul.wide.s32 	%rd7, %r1, 4;
	add.s64 	%rd8, %rd4, %rd7;
	st.global.f32 	[%rd8], %f1;
$L__BB17_2:
	ret;

}


// ===== COMPILED SASS (sm_100) =====

	.target	sm_100

	.elftype	@"ET_EXEC"


//--------------------- .note.nv.tkinfo           --------------------------
	.section	.note.nv.tkinfo,"",@"SHT_NOTE"
	.sectionflags	@"SHF_NOTE_NV_TKINFO"
	.tkinfo
        /*0018*/ 	.word	0x00000002
        /*0030*/ 	.string	""
        /*0030*/ 	.string	"ptxas"
        /*0030*/ 	.string	"Cuda compilation tools, release 13.0, V13.0.88"
        /*0030*/ 	.string	"Build cuda_13.0.r13.0/compiler.36424714_0"
        /*0030*/ 	.string	"-arch sm_100 -m 64 "



//--------------------- .note.nv.cuinfo           --------------------------
	.section	.note.nv.cuinfo,"",@"SHT_NOTE"
	.sectionflags	@"SHF_NOTE_NV_CUINFO"
        /*0018*/ 	.short	0x0002
        /*001a*/ 	.short	0x0064
        /*001c*/ 	.short	0x0082
	.zero		2


//--------------------- .nv.info                  --------------------------
	.section	.nv.info,"",@"SHT_CUDA_INFO"
	.align	4


	//----- nvinfo : EIATTR_REGCOUNT
	.align		4
        /*0000*/ 	.byte	0x04, 0x2f
        /*0002*/ 	.short	(.L_1 - .L_0)
	.align		4
.L_0:
        /*0004*/ 	.word	index@(_Z28wmma_example_col_col_col_colP6__halfS0_S0_S0_iii)
        /*0008*/ 	.word	0x0000001f


	//----- nvinfo : EIATTR_FRAME_SIZE
	.align		4
.L_1:
        /*000c*/ 	.byte	0x04, 0x11
        /*000e*/ 	.short	(.L_3 - .L_2)
	.align		4
.L_2:
        /*0010*/ 	.word	index@(_Z28wmma_example_col_col_col_colP6__halfS0_S0_S0_iii)
        /*0014*/ 	.word	0x00000000


	//----- nvinfo : EIATTR_REGCOUNT
	.align		4
.L_3:
        /*0018*/ 	.byte	0x04, 0x2f
        /*001a*/ 	.short	(.L_5 - .L_4)
	.align		4
.L_4:
        /*001c*/ 	.word	index@(_Z28wmma_example_col_col_col_rowP6__halfS0_S0_S0_iii)
        /*0020*/ 	.word	0x0000001e


	//----- nvinfo : EIATTR_FRAME_SIZE
	.align		4
.L_5:
        /*0024*/ 	.byte	0x04, 0x11
        /*0026*/ 	.short	(.L_7 - .L_6)
	.align		4
.L_6:
        /*0028*/ 	.word	index@(_Z28wmma_example_col_col_col_rowP6__halfS0_S0_S0_iii)
        /*002c*/ 	.word	0x00000000


	//----- nvinfo : EIATTR_REGCOUNT
	.align		4
.L_7:
        /*0030*/ 	.byte	0x04, 0x2f
        /*0032*/ 	.short	(.L_9 - .L_8)
	.align		4
.L_8:
        /*0034*/ 	.word	index@(_Z28wmma_example_col_col_row_colP6__halfS0_S0_S0_iii)
        /*0038*/ 	.word	0x0000001e


	//----- nvinfo : EIATTR_FRAME_SIZE
	.align		4
.L_9:
        /*003c*/ 	.byte	0x04, 0x11
        /*003e*/ 	.short	(.L_11 - .L_10)
	.align		4
.L_10:
        /*0040*/ 	.word	index@(_Z28wmma_example_col_col_row_colP6__halfS0_S0_S0_iii)
        /*0044*/ 	.word	0x00000000


	//----- nvinfo : EIATTR_REGCOUNT
	.align		4
.L_11:
        /*0048*/ 	.byte	0x04, 0x2f
        /*004a*/ 	.short	(.L_13 - .L_12)
	.align		4
.L_12:
        /*004c*/ 	.word	index@(_Z28wmma_example_col_col_row_rowP6__halfS0_S0_S0_iii)
        /*0050*/ 	.word	0x0000001e


	//----- nvinfo : EIATTR_FRAME_SIZE
	.align		4
.L_13:
        /*0054*/ 	.byte	0x04, 0x11
        /*0056*/ 	.short	(.L_15 - .L_14)
	.align		4
.L_14:
        /*0058*/ 	.word	index@(_Z28wmma_example_col_col_row_rowP6__halfS0_S0_S0_iii)
        /*005c*/ 	.word	0x00000000


	//----- nvinfo : EIATTR_REGCOUNT
	.align		4
.L_15:
        /*0060*/ 	.byte	0x04, 0x2f
        /*0062*/ 	.short	(.L_17 - .L_16)
	.align		4
.L_16:
        /*0064*/ 	.word	index@(_Z28wmma_example_col_row_col_colP6__halfS0_S0_S0_iii)
        /*0068*/ 	.word	0x0000001a


	//----- nvinfo : EIATTR_FRAME_SIZE
	.align		4
.L_17:
        /*006c*/ 	.byte	0x04, 0x11
        /*006e*/ 	.short	(.L_19 - .L_18)
	.align		4
.L_18:
        /*0070*/ 	.word	index@(_Z28wmma_example_col_row_col_colP6__halfS0_S0_S0_iii)
        /*0074*/ 	.word	0x00000000


	//----- nvinfo : EIATTR_REGCOUNT
	.align		4
.L_19:
        /*0078*/ 	.byte	0x04, 0x2f
        /*007a*/ 	.short	(.L_21 - .L_20)
	.align		4
.L_20:
        /*007c*/ 	.word	index@(_Z28wmma_example_col_row_col_rowP6__halfS0_S0_S0_iii)
        /*0080*/ 	.word	0x0000001c


	//----- nvinfo : EIATTR_FRAME_SIZE
	.align		4
.L_21:
        /*0084*/ 	.byte	0x04, 0x11
        /*0086*/ 	.short	(.L_23 - .L_22)
	.align		4
.L_22:
        /*0088*/ 	.word	index@(_Z28wmma_example_col_row_col_rowP6__halfS0_S0_S0_iii)
        /*008c*/ 	.word	0x00000000


	//----- nvinfo : EIATTR_REGCOUNT
	.align		4
.L_23:
        /*0090*/ 	.byte	0x04, 0x2f
        /*0092*/ 	.short	(.L_25 - .L_24)
	.align		4
.L_24:
        /*0094*/ 	.word	index@(_Z28wmma_example_col_row_row_colP6__halfS0_S0_S0_iii)
        /*0098*/ 	.word	0x0000001c


	//----- nvinfo : EIATTR_FRAME_SIZE
	.align		4
.L_25:
        /*009c*/ 	.byte	0x04, 0x11
        /*009e*/ 	.short	(.L_27 - .L_26)
	.align		4
.L_26:
        /*00a0*/ 	.word	index@(_Z28wmma_example_col_row_row_colP6__halfS0_S0_S0_iii)
        /*00a4*/ 	.word	0x00000000


	//----- nvinfo : EIATTR_REGCOUNT
	.align		4
.L_27:
        /*00a8*/ 	.byte	0x04, 0x2f
        /*00aa*/ 	.short	(.L_29 - .L_28)
	.align		4
.L_28:
        /*00ac*/ 	.word	index@(_Z28wmma_example_col_row_row_rowP6__halfS0_S0_S0_iii)
        /*00b0*/ 	.word	0x0000001c


	//----- nvinfo : EIATTR_FRAME_SIZE
	.align		4
.L_29:
        /*00b4*/ 	.byte	0x04, 0x11
        /*00b6*/ 	.short	(.L_31 - .L_30)
	.align		4
.L_30:
        /*00b8*/ 	.word	index@(_Z28wmma_example_col_row_row_rowP6__halfS0_S0_S0_iii)
        /*00bc*/ 	.word	0x00000000


	//----- nvinfo : EIATTR_REGCOUNT
	.align		4
.L_31:
        /*00c0*/ 	.byte	0x04, 0x2f
        /*00c2*/ 	.short	(.L_33 - .L_32)
	.align		4
.L_32:
        /*00c4*/ 	.word	index@(_Z28wmma_example_row_col_col_colP6__halfS0_S0_S0_iii)
        /*00c8*/ 	.word	0x0000001f


	//----- nvinfo : EIATTR_FRAME_SIZE
	.align		4
.L_33:
        /*00cc*/ 	.byte	0x04, 0x11
        /*00ce*/ 	.short	(.L_35 - .L_34)
	.align		4
.L_34:
        /*00d0*/ 	.word	index@(_Z28wmma_example_row_col_col_colP6__halfS0_S0_S0_iii)
        /*00d4*/ 	.word	0x00000000


	//----- nvinfo : EIATTR_REGCOUNT
	.align		4
.L_35:
        /*00d8*/ 	.byte	0x04, 0x2f
        /*00da*/ 	.short	(.L_37 - .L_36)
	.align		4
.L_36:
        /*00dc*/ 	.word	index@(_Z28wmma_example_row_col_col_rowP6__halfS0_S0_S0_iii)
        /*00e0*/ 	.word	0x0000001e


	//----- nvinfo : EIATTR_FRAME_SIZE
	.align		4
.L_37:
        /*00e4*/ 	.byte	0x04, 0x11
        /*00e6*/ 	.short	(.L_39 - .L_38)
	.align		4
.L_38:
        /*00e8*/ 	.word	index@(_Z28wmma_example_row_col_col_rowP6__halfS0_S0_S0_iii)
        /*00ec*/ 	.word	0x00000000


	//----- nvinfo : EIATTR_REGCOUNT
	.align		4
.L_39:
        /*00f0*/ 	.byte	0x04, 0x2f
        /*00f2*/ 	.short	(.L_41 - .L_40)
	.align		4
.L_40:
        /*00f4*/ 	.word	index@(_Z28wmma_example_row_col_row_colP6__halfS0_S0_S0_iii)
        /*00f8*/ 	.word	0x0000001e


	//----- nvinfo : EIATTR_FRAME_SIZE
	.align		4
.L_41:
        /*00fc*/ 	.byte	0x04, 0x11
        /*00fe*/ 	.short	(.L_43 - .L_42)
	.align		4
.L_42:
        /*0100*/ 	.word	index@(_Z28wmma_example_row_col_row_colP6__halfS0_S0_S0_iii)
        /*0104*/ 	.word	0x00000000


	//----- nvinfo : EIATTR_REGCOUNT
	.align		4
.L_43:
        /*0108*/ 	.byte	0x04, 0x2f
        /*010a*/ 	.short	(.L_45 - .L_44)
	.align		4
.L_44:
        /*010c*/ 	.word	index@(_Z28wmma_example_row_col_row_rowP6__halfS0_S0_S0_iii)
        /*0110*/ 	.word	0x0000001e


	//----- nvinfo : EIATTR_FRAME_SIZE
	.align		4
.L_45:
        /*0114*/ 	.byte	0x04, 0x11
        /*0116*/ 	.short	(.L_47 - .L_46)
	.align		4
.L_46:
        /*0118*/ 	.word	index@(_Z28wmma_example_row_col_row_rowP6__halfS0_S0_S0_iii)
        /*011c*/ 	.word	0x00000000


	//----- nvinfo : EIATTR_REGCOUNT
	.align		4
.L_47:
        /*0120*/ 	.byte	0x04, 0x2f
        /*0122*/ 	.short	(.L_49 - .L_48)
	.align		4
.L_48:
        /*0124*/ 	.word	index@(_Z28wmma_example_row_row_col_colP6__halfS0_S0_S0_iii)
        /*0128*/ 	.word	0x0000001a


	//----- nvinfo : EIATTR_FRAME_SIZE
	.align		4
.L_49:
        /*012c*/ 	.byte	0x04, 0x11
        /*012e*/ 	.short	(.L_51 - .L_50)
	.align		4
.L_50:
        /*0130*/ 	.word	index@(_Z28wmma_example_row_row_col_colP6__halfS0_S0_S0_iii)
        /*0134*/ 	.word	0x00000000


	//----- nvinfo : EIATTR_REGCOUNT
	.align		4
.L_51:
        /*0138*/ 	.byte	0x04, 0x2f
        /*013a*/ 	.short	(.L_53 - .L_52)
	.align		4
.L_52:
        /*013c*/ 	.word	index@(_Z28wmma_example_row_row_col_rowP6__halfS0_S0_S0_iii)
        /*0140*/ 	.word	0x0000001c


	//----- nvinfo : EIATTR_FRAME_SIZE
	.align		4
.L_53:
        /*0144*/ 	.byte	0x04, 0x11
        /*0146*/ 	.short	(.L_55 - .L_54)
	.align		4
.L_54:
        /*0148*/ 	.word	index@(_Z28wmma_example_row_row_col_rowP6__halfS0_S0_S0_iii)
        /*014c*/ 	.word	0x00000000


	//----- nvinfo : EIATTR_REGCOUNT
	.align		4
.L_55:
        /*0150*/ 	.byte	0x04, 0x2f
        /*0152*/ 	.short	(.L_57 - .L_56)
	.align		4
.L_56:
        /*0154*/ 	.word	index@(_Z28wmma_example_row_row_row_colP6__halfS0_S0_S0_iii)
        /*0158*/ 	.word	0x0000001c


	//----- nvinfo : EIATTR_FRAME_SIZE
	.align		4
.L_57:
        /*015c*/ 	.byte	0x04, 0x11
        /*015e*/ 	.short	(.L_59 - .L_58)
	.align		4
.L_58:
        /*0160*/ 	.word	index@(_Z28wmma_example_row_row_row_colP6__halfS0_S0_S0_iii)
        /*0164*/ 	.word	0x00000000


	//----- nvinfo : EIATTR_REGCOUNT
	.align		4
.L_59:
        /*0168*/ 	.byte	0x04, 0x2f
        /*016a*/ 	.short	(.L_61 - .L_60)
	.align		4
.L_60:
        /*016c*/ 	.word	index@(_Z28wmma_example_row_row_row_rowP6__halfS0_S0_S0_iii)
        /*0170*/ 	.word	0x0000001c


	//----- nvinfo : EIATTR_FRAME_SIZE
	.align		4
.L_61:
        /*0174*/ 	.byte	0x04, 0x11
        /*0176*/ 	.short	(.L_63 - .L_62)
	.align		4
.L_62:
        /*0178*/ 	.word	index@(_Z28wmma_example_row_row_row_rowP6__halfS0_S0_S0_iii)
        /*017c*/ 	.word	0x00000000


	//----- nvinfo : EIATTR_REGCOUNT
	.align		4
.L_63:
        /*0180*/ 	.byte	0x04, 0x2f
        /*0182*/ 	.short	(.L_65 - .L_64)
	.align		4
.L_64:
        /*0184*/ 	.word	index@(_Z17convertFp32ToFp16P6__halfPfi)
        /*0188*/ 	.word	0x0000000a


	//----- nvinfo : EIATTR_FRAME_SIZE
	.align		4
.L_65:
        /*018c*/ 	.byte	0x04, 0x11
        /*018e*/ 	.short	(.L_67 - .L_66)
	.align		4
.L_66:
        /*0190*/ 	.word	index@(_Z17convertFp32ToFp16P6__halfPfi)
        /*0194*/ 	.word	0x00000000


	//----- nvinfo : EIATTR_REGCOUNT
	.align		4
.L_67:
        /*0198*/ 	.byte	0x04, 0x2f
        /*019a*/ 	.short	(.L_69 - .L_68)
	.align		4
.L_68:
        /*019c*/ 	.word	index@(_Z17convertFp16ToFp32PfP6__halfi)
        /*01a0*/ 	.word	0x0000000a


	//----- nvinfo : EIATTR_FRAME_SIZE
	.align		4
.L_69:
        /*01a4*/ 	.byte	0x04, 0x11
        /*01a6*/ 	.short	(.L_71 - .L_70)
	.align		4
.L_70:
        /*01a8*/ 	.word	index@(_Z17convertFp16ToFp32PfP6__halfi)
        /*01ac*/ 	.word	0x00000000


	//----- nvinfo : EIATTR_MIN_STACK_SIZE
	.align		4
.L_71:
        /*01b0*/ 	.byte	0x04, 0x12
        /*01b2*/ 	.short	(.L_73 - .L_72)
	.align		4
.L_72:
        /*01b4*/ 	.word	index@(_Z17convertFp16ToFp32PfP6__halfi)
        /*01b8*/ 	.word	0x00000000


	//----- nvinfo : EIATTR_MIN_STACK_SIZE
	.align		4
.L_73:
        /*01bc*/ 	.byte	0x04, 0x12
        /*01be*/ 	.short	(.L_75 - .L_74)
	.align		4
.L_74:
        /*01c0*/ 	.word	index@(_Z17convertFp32ToFp16P6__halfPfi)
        /*01c4*/ 	.word	0x00000000


	//----- nvinfo : EIATTR_MIN_STACK_SIZE
	.align		4
.L_75:
        /*01c8*/ 	.byte	0x04, 0x12
        /*01ca*/ 	.short	(.L_77 - .L_76)
	.align		4
.L_76:
        /*01cc*/ 	.word	index@(_Z28wmma_example_row_row_row_rowP6__halfS0_S0_S0_iii)
        /*01d0*/ 	.word	0x00000000


	//----- nvinfo : EIATTR_MIN_STACK_SIZE
	.align		4
.L_77:
        /*01d4*/ 	.byte	0x04, 0x12
        /*01d6*/ 	.short	(.L_79 - .L_78)
	.align		4
.L_78:
        /*01d8*/ 	.word	index@(_Z28wmma_example_row_row_row_colP6__halfS0_S0_S0_iii)
        /*01dc*/ 	.word	0x00000000


	//----- nvinfo : EIATTR_MIN_STACK_SIZE
	.align		4
.L_79:
        /*01e0*/ 	.byte	0x04, 0x12
        /*01e2*/ 	.short	(.L_81 - .L_80)
	.align		4
.L_80:
        /*01e4*/ 	.word	index@(_Z28wmma_example_row_row_col_rowP6__halfS0_S0_S0_iii)
        /*01e8*/ 	.word	0x00000000


	//----- nvinfo : EIATTR_MIN_STACK_SIZE
	.align		4
.L_81:
        /*01ec*/ 	.byte	0x04, 0x12
        /*01ee*/ 	.short	(.L_83 - .L_82)
	.align		4
.L_82:
        /*01f0*/ 	.word	index@(_Z28wmma_example_row_row_col_colP6__halfS0_S0_S0_iii)
        /*01f4*/ 	.word	0x00000000


	//----- nvinfo : EIATTR_MIN_STACK_SIZE
	.align		4
.L_83:
        /*01f8*/ 	.byte	0x04, 0x12
        /*01fa*/ 	.short	(.L_85 - .L_84)
	.align		4
.L_84:
        /*01fc*/ 	.word	index@(_Z28wmma_example_row_col_row_rowP6__halfS0_S0_S0_iii)
        /*0200*/ 	.word	0x00000000


	//----- nvinfo : EIATTR_MIN_STACK_SIZE
	.align		4
.L_85:
        /*0204*/ 	.byte	0x04, 0x12
        /*0206*/ 	.short	(.L_87 - .L_86)
	.align		4
.L_86:
        /*0208*/ 	.word	index@(_Z28wmma_example_row_col_row_colP6__halfS0_S0_S0_iii)
        /*020c*/ 	.word	0x00000000


	//----- nvinfo : EIATTR_MIN_STACK_SIZE
	.align		4
.L_87:
        /*0210*/ 	.byte	0x04, 0x12
        /*0212*/ 	.short	(.L_89 - .L_88)
	.align		4
.L_88:
        /*0214*/ 	.word	index@(_Z28wmma_example_row_col_col_rowP6__halfS0_S0_S0_iii)
        /*0218*/ 	.word	0x00000000


	//----- nvinfo : EIATTR_MIN_STACK_SIZE
	.align		4
.L_89:
        /*021c*/ 	.byte	0x04, 0x12
        /*021e*/ 	.short	(.L_91 - .L_90)
	.align		4
.L_90:
        /*0220*/ 	.word	index@(_Z28wmma_example_row_col_col_colP6__halfS0_S0_S0_iii)
        /*0224*/ 	.word	0x00000000


	//----- nvinfo : EIATTR_MIN_STACK_SIZE
	.align		4
.L_91:
        /*0228*/ 	.byte	0x04, 0x12
        /*022a*/ 	.short	(.L_93 - .L_92)
	.align		4
.L_92:
        /*022c*/ 	.word	index@(_Z28wmma_example_col_row_row_rowP6__halfS0_S0_S0_iii)
        /*0230*/ 	.word	0x00000000


	//----- nvinfo : EIATTR_MIN_STACK_SIZE
	.align		4
.L_93:
        /*0234*/ 	.byte	0x04, 0x12
        /*0236*/ 	.short	(.L_95 - .L_94)
	.align		4
.L_94:
        /*0238*/ 	.word	index@(_Z28wmma_example_col_row_row_colP6__halfS0_S0_S0_iii)
        /*023c*/ 	.word	0x00000000


	//----- nvinfo : EIATTR_MIN_STACK_SIZE
	.align		4
.L_95:
        /*0240*/ 	.byte	0x04, 0x12
        /*0242*/ 	.short	(.L_97 - .L_96)
	.align		4
.L_96:
        /*0244*/ 	.word	index@(_Z28wmma_example_col_row_col_rowP6__halfS0_S0_S0_iii)
        /*0248*/ 	.word	0x00000000


	//----- nvinfo : EIATTR_MIN_STACK_SIZE
	.align		4
.L_97:
        /*024c*/ 	.byte	0x04, 0x12
        /*024e*/ 	.short	(.L_99 - .L_98)
	.align		4
.L_98:
        /*0250*/ 	.word	index@(_Z28wmma_example_col_row_col_colP6__halfS0_S0_S0_iii)
        /*0254*/ 	.word	0x00000000


	//----- nvinfo : EIATTR_MIN_STACK_SIZE
	.align		4
.L_99:
        /*0258*/ 	.byte	0x04, 0x12
        /*025a*/ 	.short	(.L_101 - .L_100)
	.align		4
.L_100:
        /*025c*/ 	.word	index@(_Z28wmma_example_col_col_row_rowP6__halfS0_S0_S0_iii)
        /*0260*/ 	.word	0x00000000


	//----- nvinfo : EIATTR_MIN_STACK_SIZE
	.align		4
.L_101:
        /*0264*/ 	.byte	0x04, 0x12
        /*0266*/ 	.short	(.L_103 - .L_102)
	.align		4
.L_102:
        /*0268*/ 	.word	index@(_Z28wmma_example_col_col_row_colP6__halfS0_S0_S0_iii)
        /*026c*/ 	.word	0x00000000


	//----- nvinfo : EIATTR_MIN_STACK_SIZE
	.align		4
.L_103:
        /*0270*/ 	.byte	0x04, 0x12
        /*0272*/ 	.short	(.L_105 - .L_104)
	.align		4
.L_104:
        /*0274*/ 	.word	index@(_Z28wmma_example_col_col_col_rowP6__halfS0_S0_S0_iii)
        /*0278*/ 	.word	0x00000000


	//----- nvinfo : EIATTR_MIN_STACK_SIZE
	.align		4
.L_105:
        /*027c*/ 	.byte	0x04, 0x12
        /*027e*/ 	.short	(.L_107 - .L_106)
	.align		4
.L_106:
        /*0280*/ 	.word	index@(_Z28wmma_example_col_col_col_colP6__halfS0_S0_S0_iii)
        /*0284*/ 	.word	0x00000000
.L_107:


//--------------------- .nv.compat                --------------------------
	.section	.nv.compat,"",@"SHT_CUDA_COMPAT_INFO"
	.align	4
        /*0000*/ 	.byte	0x02, 0x09, 0x00, 0x00, 0x02, 0x02, 0x01, 0x00, 0x02, 0x05, 0x05, 0x00, 0x03, 0x07, 0x01, 0x01
        /*0010*/ 	.byte	0x02, 0x03, 0x00, 0x00, 0x02, 0x06, 0x01, 0x00, 0x04, 0x0b, 0x08, 0x00, 0x09, 0x00, 0x00, 0x00
        /*0020*/ 	.byte	0x00, 0x00, 0x00, 0x00


//--------------------- .nv.info._Z17convertFp16ToFp32PfP6__halfi --------------------------
	.section	.nv.info._Z17convertFp16ToFp32PfP6__halfi,"",@"SHT_CUDA_INFO"
	.sectionflags	@""
	.align	4


	//----- nvinfo : EIATTR_CUDA_API_VERSION
	.align		4
        /*0000*/ 	.byte	0x04, 0x37
        /*0002*/ 	.short	(.L_109 - .L_108)
.L_108:
        /*0004*/ 	.word	0x00000082


	//----- nvinfo : EIATTR_KPARAM_INFO
	.align		4
.L_109:
        /*0008*/ 	.byte	0x04, 0x17
        /*000a*/ 	.short	(.L_111 - .L_110)
.L_110:
        /*000c*/ 	.word	0x00000000
        /*0010*/ 	.short	0x0002
        /*0012*/ 	.short	0x0010
        /*0014*/ 	.byte	0x00, 0xf0, 0x11, 0x00


	//----- nvinfo : EIATTR_KPARAM_INFO
	.align		4
.L_111:
        /*0018*/ 	.byte	0x04, 0x17
        /*001a*/ 	.short	(.L_113 - .L_112)
.L_112:
        /*001c*/ 	.word	0x00000000
        /*0020*/ 	.short	0x0001
        /*0022*/ 	.short	0x0008
        /*0024*/ 	.byte	0x00, 0xf5, 0x21, 0x00


	//----- nvinfo : EIATTR_KPARAM_INFO
	.align		4
.L_113:
        /*0028*/ 	.byte	0x04, 0x17
        /*002a*/ 	.short	(.L_115 - .L_114)
.L_114:
        /*002c*/ 	.word	0x00000000
        /*0030*/ 	.short	0x0000
        /*0032*/ 	.short	0x0000
        /*0034*/ 	.byte	0x00, 0xf5, 0x21, 0x00


	//----- nvinfo : EIATTR_SPARSE_MMA_MASK
	.align		4
.L_115:
        /*0038*/ 	.byte	0x03, 0x50
        /*003a*/ 	.short	0x0000


	//----- nvinfo : EIATTR_MAXREG_COUNT
	.align		4
        /*003c*/ 	.byte	0x03, 0x1b
        /*003e*/ 	.short	0x00ff


	//----- nvinfo : EIATTR_MERCURY_ISA_VERSION
	.align		4
        /*0040*/ 	.byte	0x03, 0x5f
        /*0042*/ 	.short	0x0101


	//----- nvinfo : EIATTR_VRC_CTA_INIT_COUNT
	.align		4
        /*0044*/ 	.byte	0x02, 0x4a
	.zero		1
	.zero		1


	//----- nvinfo : EIATTR_EXIT_INSTR_OFFSETS
	.align		4
        /*0048*/ 	.byte	0x04, 0x1c
        /*004a*/ 	.short	(.L_117 - .L_116)


	//   ....[0]....
.L_116:
        /*004c*/ 	.word	0x00000070


	//   ....[1]....
        /*0050*/ 	.word	0x00000100


	//----- nvinfo : EIATTR_CBANK_PARAM_SIZE
	.align		4
.L_117:
        /*0054*/ 	.byte	0x03, 0x19
        /*0056*/ 	.short	0x0014


	//----- nvinfo : EIATTR_PARAM_CBANK
	.align		4
        /*0058*/ 	.byte	0x04, 0x0a
        /*005a*/ 	.short	(.L_119 - .L_118)
	.align		4
.L_118:
        /*005c*/ 	.word	index@(.nv.constant0._Z17convertFp16ToFp32PfP6__halfi)
        /*0060*/ 	.short	0x0380
        /*0062*/ 	.short	0x0014


	//----- nvinfo : EIATTR_SW_WAR
	.align		4
.L_119:
        /*0064*/ 	.byte	0x04, 0x36
        /*0066*/ 	.short	(.L_121 - .L_120)
.L_120:
        /*0068*/ 	.word	0x00000008
.L_121:


//--------------------- .nv.info._Z17convertFp32ToFp16P6__halfPfi --------------------------
	.section	.nv.info._Z17convertFp32ToFp16P6__halfPfi,"",@"SHT_CUDA_INFO"
	.sectionflags	@""
	.align	4


	//----- nvinfo : EIATTR_CUDA_API_VERSION
	.align		4
        /*0000*/ 	.byte	0x04, 0x37
        /*0002*/ 	.short	(.L_123 - .L_122)
.L_122:
        /*0004*/ 	.word	0x00000082


	//----- nvinfo : EIATTR_KPARAM_INFO
	.align		4
.L_123:
        /*0008*/ 	.byte	0x04, 0x17
        /*000a*/ 	.short	(.L_125 - .L_124)
.L_124:
        /*000c*/ 	.word	0x00000000
        /*0010*/ 	.short	0x0002
        /*0012*/ 	.short	0x0010
        /*0014*/ 	.byte	0x00, 0xf0, 0x11, 0x00


	//----- nvinfo : EIATTR_KPARAM_INFO
	.align		4
.L_125:
        /*0018*/ 	.byte	0x04, 0x17
        /*001a*/ 	.short	(.L_127 - .L_126)
.L_126:
        /*001c*/ 	.word	0x00000000
        /*0020*/ 	.short	0x0001
        /*0022*/ 	.short	0x0008
        /*0024*/ 	.byte	0x00, 0xf5, 0x21, 0x00


	//----- nvinfo : EIATTR_KPARAM_INFO
	.align		4
.L_127:
        /*0028*/ 	.byte	0x04, 0x17
        /*002a*/ 	.short	(.L_129 - .L_128)
.L_128:
        /*002c*/ 	.word	0x00000000
        /*0030*/ 	.short	0x0000
        /*0032*/ 	.short	0x0000
        /*0034*/ 	.byte	0x00, 0xf5, 0x21, 0x00


	//----- nvinfo : EIATTR_SPARSE_MMA_MASK
	.align		4
.L_129:
        /*0038*/ 	.byte	0x03, 0x50
        /*003a*/ 	.short	0x0000


	//----- nvinfo : EIATTR_MAXREG_COUNT
	.align		4
        /*003c*/ 	.byte	0x03, 0x1b
        /*003e*/ 	.short	0x00ff


	//----- nvinfo : EIATTR_MERCURY_ISA_VERSION
	.align		4
        /*0040*/ 	.byte	0x03, 0x5f
        /*0042*/ 	.short	0x0101


	//----- nvinfo : EIATTR_VRC_CTA_INIT_COUNT
	.align		4
        /*0044*/ 	.byte	0x02, 0x4a
	.zero		1
	.zero		1


	//----- nvinfo : EIATTR_EXIT_INSTR_OFFSETS
	.align		4
        /*0048*/ 	.byte	0x04, 0x1c
        /*004a*/ 	.short	(.L_131 - .L_130)


	//   ....[0]....
.L_130:
        /*004c*/ 	.word	0x00000070


	//   ....[1]....
        /*0050*/ 	.word	0x00000100


	//----- nvinfo : EIATTR_CBANK_PARAM_SIZE
	.align		4
.L_131:
        /*0054*/ 	.byte	0x03, 0x19
        /*0056*/ 	.short	0x0014


	//----- nvinfo : EIATTR_PARAM_CBANK
	.align		4
        /*0058*/ 	.byte	0x04, 0x0a
        /*005a*/ 	.short	(.L_133 - .L_132)
	.align		4
.L_132:
        /*005c*/ 	.word	index@(.nv.constant0._Z17convertFp32ToFp16P6__halfPfi)
        /*0060*/ 	.short	0x0380
        /*0062*/ 	.short	0x0014


	//----- nvinfo : EIATTR_SW_WAR
	.align		4
.L_133:
        /*0064*/ 	.byte	0x04, 0x36
        /*0066*/ 	.short	(.L_135 - .L_134)
.L_134:
        /*0068*/ 	.word	0x00000008
.L_135:


//--------------------- .nv.info._Z28wmma_example_row_row_row_rowP6__halfS0_S0_S0_iii --------------------------
	.section	.nv.info._Z28wmma_example_row_row_row_rowP6__halfS0_S0_S0_iii,"",@"SHT_CUDA_INFO"
	.sectionflags	@""
	.align	4


	//----- nvinfo : EIATTR_CUDA_API_VERSION
	.align		4
        /*0000*/ 	.byte	0x04, 0x37
        /*0002*/ 	.short	(.L_137 - .L_136)
.L_136:
        /*0004*/ 	.word	0x00000082


	//----- nvinfo : EIATTR_KPARAM_INFO
	.align		4
.L_137:
        /*0008*/ 	.byte	0x04, 0x17
        /*000a*/ 	.short	(.L_139 - .L_138)
.L_138:
        /*000c*/ 	.word	0x00000000
        /*0010*/ 	.short	0x0006
        /*0012*/ 	.short	0x0028
        /*0014*/ 	.byte	0x00, 0xf0, 0x11, 0x00


	//----- nvinfo : EIATTR_KPARAM_INFO
	.align		4
.L_139:
        /*0018*/ 	.byte	0x04, 0x17
        /*001a*/ 	.short	(.L_141 - .L_140)
.L_140:
        /*001c*/ 	.word	0x00000000
        /*0020*/ 	.short	0x0005
        /*0022*/ 	.short	0x0024
        /*0024*/ 	.byte	0x00, 0xf0, 0x11, 0x00


	//----- nvinfo : EIATTR_KPARAM_INFO
	.align		4
.L_141:
        /*0028*/ 	.byte	0x04, 0x17
        /*002a*/ 	.short	(.L_143 - .L_142)
.L_142:
        /*002c*/ 	.word	0x00000000
        /*0030*/ 	.short	0x0004
        /*0032*/ 	.short	0x0020
        /*0034*/ 	.byte	0x00, 0xf0, 0x11, 0x00


	//----- nvinfo : EIATTR_KPARAM_INFO
	.align		4
.L_143:
        /*0038*/ 	.byte	0x04, 0x17
        /*003a*/ 	.short	(.L_145 - .L_144)
.L_144:
        /*003c*/ 	.word	0x00000000
        /*0040*/ 	.short	0x0003
        /*0042*/ 	.short	0x0018
        /*0044*/ 	.byte	0x00, 0xf5, 0x21, 0x00


	//----- nvinfo : EIATTR_KPARAM_INFO
	.align		4
.L_145:
        /*0048*/ 	.byte	0x04, 0x17
        /*004a*/ 	.short	(.L_147 - .L_146)
.L_146:
        /*004c*/ 	.word	0x00000000
        /*0050*/ 	.short	0x0002
        /*0052*/ 	.short	0x0010
        /*0054*/ 	.byte	0x00, 0xf5, 0x21, 0x00


	//----- nvinfo : EIATTR_KPARAM_INFO
	.align		4
.L_147:
        /*0058*/ 	.byte	0x04, 0x17
        /*005a*/ 	.short	(.L_149 - .L_148)
.L_148:
        /*005c*/ 	.word	0x00000000
        /*0060*/ 	.short	0x0001
        /*0062*/ 	.short	0x0008
        /*0064*/ 	.byte	0x00, 0xf5, 0x21, 0x00


	//----- nvinfo : EIATTR_KPARAM_INFO
	.align		4
.L_149:
        /*0068*/ 	.byte	0x04, 0x17
        /*006a*/ 	.short	(.L_151 - .L_150)
.L_150:
        /*006c*/ 	.word	0x00000000
        /*0070*/ 	.short	0x0000
        /*0072*/ 	.short	0x0000
        /*0074*/ 	.byte	0x00, 0xf5, 0x21, 0x00


	//----- nvinfo : EIATTR_SPARSE_MMA_MASK
	.align		4
.L_151:
        /*0078*/ 	.byte	0x03, 0x50
        /*007a*/ 	.short	0x0000


	//----- nvinfo : EIATTR_WMMA_USED
	.align		4
        /*007c*/ 	.byte	0x01, 0x2b
	.zero		2


	//----- nvinfo : EIATTR_MAXREG_COUNT
	.align		4
        /*0080*/ 	.byte	0x03, 0x1b
        /*0082*/ 	.short	0x00ff


	//----- nvinfo : EIATTR_MERCURY_ISA_VERSION
	.align		4
        /*0084*/ 	.byte	0x03, 0x5f
        /*0086*/ 	.short	0x0101


	//----- nvinfo : EIATTR_VRC_CTA_INIT_COUNT
	.align		4
        /*0088*/ 	.byte	0x02, 0x4a
	.zero		1
	.zero		1


	//----- nvinfo : EIATTR_EXIT_INSTR_OFFSETS
	.align		4
        /*008c*/ 	.byte	0x04, 0x1c
        /*008e*/ 	.short	(.L_153 - .L_152)


	//   ....[0]....
.L_152:
        /*0090*/ 	.word	0x00000300


	//----- nvinfo : EIATTR_CBANK_PARAM_SIZE
	.align		4
.L_153:
        /*0094*/ 	.byte	0x03, 0x19
        /*0096*/ 	.short	0x002c


	//----- nvinfo : EIATTR_PARAM_CBANK
	.align		4
        /*0098*/ 	.byte	0x04, 0x0a
        /*009a*/ 	.short	(.L_155 - .L_154)
	.align		4
.L_154:
        /*009c*/ 	.word	index@(.nv.constant0._Z28wmma_example_row_row_row_rowP6__halfS0_S0_S0_iii)
        /*00a0*/ 	.short	0x0380
        /*00a2*/ 	.short	0x002c


	//----- nvinfo : EIATTR_SW_WAR
	.align		4
.L_155:
        /*00a4*/ 	.byte	0x04, 0x36
        /*00a6*/ 	.short	(.L_157 - .L_156)
.L_156:
        /*00a8*/ 	.word	0x00000008
.L_157:


//--------------------- .nv.info._Z28wmma_example_row_row_row_colP6__halfS0_S0_S0_iii --------------------------
	.section	.nv.info._Z28wmma_example_row_row_row_colP6__halfS0_S0_S0_iii,"",@"SHT_CUDA_INFO"
	.sectionflags	@""
	.align	4


	//----- nvinfo : EIATTR_CUDA_API_VERSION
	.align		4
        /*0000*/ 	.byte	0x04, 0x37
        /*0002*/ 	.short	(.L_159 - .L_158)
.L_158:
        /*0004*/ 	.word	0x00000082


	//----- nvinfo : EIATTR_KPARAM_INFO
	.align		4
.L_159:
        /*0008*/ 	.byte	0x04, 0x17
        /*000a*/ 	.short	(.L_161 - .L_160)
.L_160:
        /*000c*/ 	.word	0x00000000
        /*0010*/ 	.short	0x0006
        /*0012*/ 	.short	0x0028
        /*0014*/ 	.byte	0x00, 0xf0, 0x11, 0x00


	//----- nvinfo : EIATTR_KPARAM_INFO
	.align		4
.L_161:
        /*0018*/ 	.byte	0x04, 0x17
        /*001a*/ 	.short	(.L_163 - .L_162)
.L_162:
        /*001c*/ 	.word	0x00000000
        /*0020*/ 	.short	0x0005
        /*0022*/ 	.short	0x0024
        /*0024*/ 	.byte	0x00, 0xf0, 0x11, 0x00


	//----- nvinfo : EIATTR_KPARAM_INFO
	.align		4
.L_163:
        /*0028*/ 	.byte	0x04, 0x17
        /*002a*/ 	.short	(.L_165 - .L_164)
.L_164:
        /*002c*/ 	.word	0x00000000
        /*0030*/ 	.short	0x0004
        /*0032*/ 	.short	0x0020
        /*0034*/ 	.byte	0x00, 0xf0, 0x11, 0x00


	//----- nvinfo : EIATTR_KPARAM_INFO
	.align		4
.L_165:
        /*0038*/ 	.byte	0x04, 0x17
        /*003a*/ 	.short	(.L_167 - .L_166)
.L_166:
        /*003c*/ 	.word	0x00000000
        /*0040*/ 	.short	0x0003
        /*0042*/ 	.short	0x0018
        /*0044*/ 	.byte	0x00, 0xf5, 0x21, 0x00


	//----- nvinfo : EIATTR_KPARAM_INFO
	.align		4
.L_167:
        /*0048*/ 	.byte	0x04, 0x17
        /*004a*/ 	.short	(.L_169 - .L_168)
.L_168:
        /*004c*/ 	.word	0x00000000
        /*0050*/ 	.short	0x0002
        /*0052*/ 	.short	0x0010
        /*0054*/ 	.byte	0x00, 0xf5, 0x21, 0x00


	//----- nvinfo : EIATTR_KPARAM_INFO
	.align		4
.L_169:
        /*0058*/ 	.byte	0x04, 0x17
        /*005a*/ 	.short	(.L_171 - .L_170)
.L_170:
        /*005c*/ 	.word	0x00000000
        /*0060*/ 	.short	0x0001
        /*0062*/ 	.short	0x0008
        /*0064*/ 	.byte	0x00, 0xf5, 0x21, 0x00


	//----- nvinfo : EIATTR_KPARAM_INFO
	.align		4
.L_171:
        /*0068*/ 	.byte	0x04, 0x17
        /*006a*/ 	.short	(.L_173 - .L_172)
.L_172:
        /*006c*/ 	.word	0x00000000
        /*0070*/ 	.short	0x0000
        /*0072*/ 	.short	0x0000
        /*0074*/ 	.byte	0x00, 0xf5, 0x21, 0x00


	//----- nvinfo : EIATTR_SPARSE_MMA_MASK
	.align		4
.L_173:
        /*0078*/ 	.byte	0x03, 0x50
        /*007a*/ 	.short	0x0000


	//----- nvinfo : EIATTR_WMMA_USED
	.align		4
        /*007c*/ 	.byte	0x01, 0x2b
	.zero		2


	//----- nvinfo : EIATTR_MAXREG_COUNT
	.align		4
        /*0080*/ 	.byte	0x03, 0x1b
        /*0082*/ 	.short	0x00ff


	//----- nvinfo : EIATTR_MERCURY_ISA_VERSION
	.align		4
        /*0084*/ 	.byte	0x03, 0x5f
        /*0086*/ 	.short	0x0101


	//----- nvinfo : EIATTR_VRC_CTA_INIT_COUNT
	.align		4
        /*0088*/ 	.byte	0x02, 0x4a
	.zero		1
	.zero		1


	//----- nvinfo : EIATTR_EXIT_INSTR_OFFSETS
	.align		4
        /*008c*/ 	.byte	0x04, 0x1c
        /*008e*/ 	.short	(.L_175 - .L_174)


	//   ....[0]....
.L_174:
        /*0090*/ 	.word	0x00000340


	//----- nvinfo : EIATTR_CBANK_PARAM_SIZE
	.align		4
.L_175:
        /*0094*/ 	.byte	0x03, 0x19
        /*0096*/ 	.short	0x002c


	//----- nvinfo : EIATTR_PARAM_CBANK
	.align		4
        /*0098*/ 	.byte	0x04, 0x0a
        /*009a*/ 	.short	(.L_177 - .L_176)
	.align		4
.L_176:
        /*009c*/ 	.word	index@(.nv.constant0._Z28wmma_example_row_row_row_colP6__halfS0_S0_S0_iii)
        /*00a0*/ 	.short	0x0380
        /*00a2*/ 	.short	0x002c


	//----- nvinfo : EIATTR_SW_WAR
	.align		4
.L_177:
        /*00a4*/ 	.byte	0x04, 0x36
        /*00a6*/ 	.short	(.L_179 - .L_178)
.L_178:
        /*00a8*/ 	.word	0x00000008
.L_179:


//--------------------- .nv.info._Z28wmma_example_row_row_col_rowP6__halfS0_S0_S0_iii --------------------------
	.section	.nv.info._Z28wmma_example_row_row_col_rowP6__halfS0_S0_S0_iii,"",@"SHT_CUDA_INFO"
	.sectionflags	@""
	.align	4


	//----- nvinfo : EIATTR_CUDA_API_VERSION
	.align		4
        /*0000*/ 	.byte	0x04, 0x37
        /*0002*/ 	.short	(.L_181 - .L_180)
.L_180:
        /*0004*/ 	.word	0x00000082


	//----- nvinfo : EIATTR_KPARAM_INFO
	.align		4
.L_181:
        /*0008*/ 	.byte	0x04, 0x17
        /*000a*/ 	.short	(.L_183 - .L_182)
.L_182:
        /*000c*/ 	.word	0x00000000
        /*0010*/ 	.short	0x0006
        /*0012*/ 	.short	0x0028
        /*0014*/ 	.byte	0x00, 0xf0, 0x11, 0x00


	//----- nvinfo : EIATTR_KPARAM_INFO
	.align		4
.L_183:
        /*0018*/ 	.byte	0x04, 0x17
        /*001a*/ 	.short	(.L_185 - .L_184)
.L_184:
        /*001c*/ 	.word	0x00000000
        /*0020*/ 	.short	0x0005
        /*0022*/ 	.short	0x0024
        /*0024*/ 	.byte	0x00, 0xf0, 0x11, 0x00


	//----- nvinfo : EIATTR_KPARAM_INFO
	.align		4
.L_185:
        /*0028*/ 	.byte	0x04, 0x17
        /*002a*/ 	.short	(.L_187 - .L_186)
.L_186:
        /*002c*/ 	.word	0x00000000
        /*0030*/ 	.short	0x0004
        /*0032*/ 	.short	0x0020
        /*0034*/ 	.byte	0x00, 0xf0, 0x11, 0x00


	//----- nvinfo : EIATTR_KPARAM_INFO
	.align		4
.L_187:
        /*0038*/ 	.byte	0x04, 0x17
        /*003a*/ 	.short	(.L_189 - .L_188)
.L_188:
        /*003c*/ 	.word	0x00000000
        /*0040*/ 	.short	0x0003
        /*0042*/ 	.short	0x0018
        /*0044*/ 	.byte	0x00, 0xf5, 0x21, 0x00


	//----- nvinfo : EIATTR_KPARAM_INFO
	.align		4
.L_189:
        /*0048*/ 	.byte	0x04, 0x17
        /*004a*/ 	.short	(.L_191 - .L_190)
.L_190:
        /*004c*/ 	.word	0x00000000
        /*0050*/ 	.short	0x0002
        /*0052*/ 	.short	0x0010
        /*0054*/ 	.byte	0x00, 0xf5, 0x21, 0x00


	//----- nvinfo : EIATTR_KPARAM_INFO
	.align		4
.L_191:
        /*0058*/ 	.byte	0x04, 0x17
        /*005a*/ 	.short	(.L_193 - .L_192)
.L_192:
        /*005c*/ 	.word	0x00000000
        /*0060*/ 	.short	0x0001
        /*0062*/ 	.short	0x0008
        /*0064*/ 	.byte	0x00, 0xf5, 0x21, 0x00


	//----- nvinfo : EIATTR_KPARAM_INFO
	.align		4
.L_193:
        /*0068*/ 	.byte	0x04, 0x17
        /*006a*/ 	.short	(.L_195 - .L_194)
.L_194:
        /*006c*/ 	.word	0x00000000
        /*0070*/ 	.short	0x0000
        /*0072*/ 	.short	0x0000
        /*0074*/ 	.byte	0x00, 0xf5, 0x21, 0x00


	//----- nvinfo : EIATTR_SPARSE_MMA_MASK
	.align		4
.L_195:
        /*0078*/ 	.byte	0x03, 0x50
        /*007a*/ 	.short	0x0000


	//----- nvinfo : EIATTR_WMMA_USED
	.align		4
        /*007c*/ 	.byte	0x01, 0x2b
	.zero		2


	//----- nvinfo : EIATTR_MAXREG_COUNT
	.align		4
        /*0080*/ 	.byte	0x03, 0x1b
        /*0082*/ 	.short	0x00ff


	//----- nvinfo : EIATTR_MERCURY_ISA_VERSION
	.align		4
        /*0084*/ 	.byte	0x03, 0x5f
        /*0086*/ 	.short	0x0101


	//----- nvinfo : EIATTR_VRC_CTA_INIT_COUNT
	.align		4
        /*0088*/ 	.byte	0x02, 0x4a
	.zero		1
	.zero		1


	//----- nvinfo : EIATTR_EXIT_INSTR_OFFSETS
	.align		4
        /*008c*/ 	.byte	0x04, 0x1c
        /*008e*/ 	.short	(.L_197 - .L_196)


	//   ....[0]....
.L_196:
        /*0090*/ 	.word	0x000002c0


	//----- nvinfo : EIATTR_CBANK_PARAM_SIZE
	.align		4
.L_197:
        /*0094*/ 	.byte	0x03, 0x19
        /*0096*/ 	.short	0x002c


	//----- nvinfo : EIATTR_PARAM_CBANK
	.align		4
        /*0098*/ 	.byte	0x04, 0x0a
        /*009a*/ 	.short	(.L_199 - .L_198)
	.align		4
.L_198:
        /*009c*/ 	.word	index@(.nv.constant0._Z28wmma_example_row_row_col_rowP6__halfS0_S0_S0_iii)
        /*00a0*/ 	.short	0x0380
        /*00a2*/ 	.short	0x002c


	//----- nvinfo : EIATTR_SW_WAR
	.align		4
.L_199:
        /*00a4*/ 	.byte	0x04, 0x36
        /*00a6*/ 	.short	(.L_201 - .L_200)
.L_200:
        /*00a8*/ 	.word	0x00000008
.L_201:


//--------------------- .nv.info._Z28wmma_example_row_row_col_colP6__halfS0_S0_S0_iii --------------------------
	.section	.nv.info._Z28wmma_example_row_row_col_colP6__halfS0_S0_S0_iii,"",@"SHT_CUDA_INFO"
	.sectionflags	@""
	.align	4


	//----- nvinfo : EIATTR_CUDA_API_VERSION
	.align		4
        /*0000*/ 	.byte	0x04, 0x37
        /*0002*/ 	.short	(.L_203 - .L_202)
.L_202:
        /*0004*/ 	.word	0x00000082


	//----- nvinfo : EIATTR_KPARAM_INFO
	.align		4
.L_203:
        /*0008*/ 	.byte	0x04, 0x17
        /*000a*/ 	.short	(.L_205 - .L_204)
.L_204:
        /*000c*/ 	.word	0x00000000
        /*0010*/ 	.short	0x0006
        /*0012*/ 	.short	0x0028
        /*0014*/ 	.byte	0x00, 0xf0, 0x11, 0x00


	//----- nvinfo : EIATTR_KPARAM_INFO
	.align		4
.L_205:
        /*0018*/ 	.byte	0x04, 0x17
        /*001a*/ 	.short	(.L_207 - .L_206)
.L_206:
        /*001c*/ 	.word	0x00000000
        /*0020*/ 	.short	0x0005
        /*0022*/ 	.short	0x0024
        /*0024*/ 	.byte	0x00, 0xf0, 0x11, 0x00


	//----- nvinfo : EIATTR_KPARAM_INFO
	.align		4
.L_207:
        /*0028*/ 	.byte	0x04, 0x17
        /*002a*/ 	.short	(.L_209 - .L_208)
.L_208:
        /*002c*/ 	.word	0x00000000
        /*0030*/ 	.short	0x0004
        /*0032*/ 	.short	0x0020
        /*0034*/ 	.byte	0x00, 0xf0, 0x11, 0x00


	//----- nvinfo : EIATTR_KPARAM_INFO
	.align		4
.L_209:
        /*0038*/ 	.byte	0x04, 0x17
        /*003a*/ 	.short	(.L_211 - .L_210)
.L_210:
        /*003c*/ 	.word	0x00000000
        /*0040*/ 	.short	0x0003
        /*0042*/ 	.short	0x0018
        /*0044*/ 	.byte	0x00, 0xf5, 0x21, 0x00


	//----- nvinfo : EIATTR_KPARAM_INFO
	.align		4
.L_211:
        /*0048*/ 	.byte	0x04, 0x17
        /*004a*/ 	.short	(.L_213 - .L_212)
.L_212:
        /*004c*/ 	.word	0x00000000
        /*0050*/ 	.short	0x0002
        /*0052*/ 	.short	0x0010
        /*0054*/ 	.byte	0x00, 0xf5, 0x21, 0x00


	//----- nvinfo : EIATTR_KPARAM_INFO
	.align		4
.L_213:
        /*0058*/ 	.byte	0x04, 0x17
        /*005a*/ 	.short	(.L_215 - .L_214)
.L_214:
        /*005c*/ 	.word	0x00000000
        /*0060*/ 	.short	0x0001
        /*0062*/ 	.short	0x0008
        /*0064*/ 	.byte	0x00, 0xf5, 0x21, 0x00


	//----- nvinfo : EIATTR_KPARAM_INFO
	.align		4
.L_215:
        /*0068*/ 	.byte	0x04, 0x17
        /*006a*/ 	.short	(.L_217 - .L_216)
.L_216:
        /*006c*/ 	.word	0x00000000
        /*0070*/ 	.short	0x0000
        /*0072*/ 	.short	0x0000
        /*0074*/ 	.byte	0x00, 0xf5, 0x21, 0x00


	//----- nvinfo : EIATTR_SPARSE_MMA_MASK
	.align		4
.L_217:
        /*0078*/ 	.byte	0x03, 0x50
        /*007a*/ 	.short	0x0000


	//----- nvinfo : EIATTR_WMMA_USED
	.align		4
        /*007c*/ 	.byte	0x01, 0x2b
	.zero		2


	//----- nvinfo : EIATTR_MAXREG_COUNT
	.align		4
        /*0080*/ 	.byte	0x03, 0x1b
        /*0082*/ 	.short	0x00ff


	//----- nvinfo : EIATTR_MERCURY_ISA_VERSION
	.align		4
        /*0084*/ 	.byte	0x03, 0x5f
        /*0086*/ 	.short	0x0101


	//----- nvinfo : EIATTR_VRC_CTA_INIT_COUNT
	.align		4
        /*0088*/ 	.byte	0x02, 0x4a
	.zero		1
	.zero		1


	//----- nvinfo : EIATTR_EXIT_INSTR_OFFSETS
	.align		4
        /*008c*/ 	.byte	0x04, 0x1c
        /*008e*/ 	.short	(.L_219 - .L_218)


	//   ....[0]....
.L_218:
        /*0090*/ 	.word	0x00000300


	//----- nvinfo : EIATTR_CBANK_PARAM_SIZE
	.align		4
.L_219:
        /*0094*/ 	.byte	0x03, 0x19
        /*0096*/ 	.short	0x002c


	//----- nvinfo : EIATTR_PARAM_CBANK
	.align		4
        /*0098*/ 	.byte	0x04, 0x0a
        /*009a*/ 	.short	(.L_221 - .L_220)
	.align		4
.L_220:
        /*009c*/ 	.word	index@(.nv.constant0._Z28wmma_example_row_row_col_colP6__halfS0_S0_S0_iii)
        /*00a0*/ 	.short	0x0380
        /*00a2*/ 	.short	0x002c


	//----- nvinfo : EIATTR_SW_WAR
	.align		4
.L_221:
        /*00a4*/ 	.byte	0x04, 0x36
        /*00a6*/ 	.short	(.L_223 - .L_222)
.L_222:
        /*00a8*/ 	.word	0x00000008
.L_223:


//--------------------- .nv.info._Z28wmma_example_row_col_row_rowP6__halfS0_S0_S0_iii --------------------------
	.section	.nv.info._Z28wmma_example_row_col_row_rowP6__halfS0_S0_S0_iii,"",@"SHT_CUDA_INFO"
	.sectionflags	@""
	.align	4


	//----- nvinfo : EIATTR_CUDA_API_VERSION
	.align		4
        /*0000*/ 	.byte	0x04, 0x37
        /*0002*/ 	.short	(.L_225 - .L_224)
.L_224:
        /*0004*/ 	.word	0x00000082


	//----- nvinfo : EIATTR_KPARAM_INFO
	.align		4
.L_225:
        /*0008*/ 	.byte	0x04, 0x17
        /*000a*/ 	.short	(.L_227 - .L_226)
.L_226:
        /*000c*/ 	.word	0x00000000
        /*0010*/ 	.short	0x0006
        /*0012*/ 	.short	0x0028
        /*0014*/ 	.byte	0x00, 0xf0, 0x11, 0x00


	//----- nvinfo : EIATTR_KPARAM_INFO
	.align		4
.L_227:
        /*0018*/ 	.byte	0x04, 0x17
        /*001a*/ 	.short	(.L_229 - .L_228)
.L_228:
        /*001c*/ 	.word	0x00000000
        /*0020*/ 	.short	0x0005
        /*0022*/ 	.short	0x0024
        /*0024*/ 	.byte	0x00, 0xf0, 0x11, 0x00


	//----- nvinfo : EIATTR_KPARAM_INFO
	.align		4
.L_229:
        /*0028*/ 	.byte	0x04, 0x17
        /*002a*/ 	.short	(.L_231 - .L_230)
.L_230:
        /*002c*/ 	.word	0x00000000
        /*0030*/ 	.short	0x0004
        /*0032*/ 	.short	0x0020
        /*0034*/ 	.byte	0x00, 0xf0, 0x11, 0x00


	//----- nvinfo : EIATTR_KPARAM_INFO
	.align		4
.L_231:
        /*0038*/ 	.byte	0x04, 0x17
        /*003a*/ 	.short	(.L_233 - .L_232)
.L_232:
        /*003c*/ 	.word	0x00000000
        /*0040*/ 	.short	0x0003
        /*0042*/ 	.short	0x0018
        /*0044*/ 	.byte	0x00, 0xf5, 0x21, 0x00


	//----- nvinfo : EIATTR_KPARAM_INFO
	.align		4
.L_233:
        /*0048*/ 	.byte	0x04, 0x17
        /*004a*/ 	.short	(.L_235 - .L_234)
.L_234:
        /*004c*/ 	.word	0x00000000
        /*0050*/ 	.short	0x0002
        /*0052*/ 	.short	0x0010
        /*0054*/ 	.byte	0x00, 0xf5, 0x21, 0x00


	//----- nvinfo : EIATTR_KPARAM_INFO
	.align		4
.L_235:
        /*0058*/ 	.byte	0x04, 0x17
        /*005a*/ 	.short	(.L_237 - .L_236)
.L_236:
        /*005c*/ 	.word	0x00000000
        /*0060*/ 	.short	0x0001
        /*0062*/ 	.short	0x0008
        /*0064*/ 	.byte	0x00, 0xf5, 0x21, 0x00


	//----- nvinfo : EIATTR_KPARAM_INFO
	.align		4
.L_237:
        /*0068*/ 	.byte	0x04, 0x17
        /*006a*/ 	.short	(.L_239 - .L_238)
.L_238:
        /*006c*/ 	.word	0x00000000
        /*0070*/ 	.short	0x0000
        /*0072*/ 	.short	0x0000
        /*0074*/ 	.byte	0x00, 0xf5, 0x21, 0x00


	//----- nvinfo : EIATTR_SPARSE_MMA_MASK
	.align		4
.L_239:
        /*0078*/ 	.byte	0x03, 0x50
        /*007a*/ 	.short	0x0000


	//----- nvinfo : EIATTR_WMMA_USED
	.align		4
        /*007c*/ 	.byte	0x01, 0x2b
	.zero		2


	//----- nvinfo : EIATTR_MAXREG_COUNT
	.align		4
        /*0080*/ 	.byte	0x03, 0x1b
        /*0082*/ 	.short	0x00ff


	//----- nvinfo : EIATTR_MERCURY_ISA_VERSION
	.align		4
        /*0084*/ 	.byte	0x03, 0x5f
        /*0086*/ 	.short	0x0101


	//----- nvinfo : EIATTR_VRC_CTA_INIT_COUNT
	.align		4
        /*0088*/ 	.byte	0x02, 0x4a
	.zero		1
	.zero		1


	//----- nvinfo : EIATTR_EXIT_INSTR_OFFSETS
	.align		4
        /*008c*/ 	.byte	0x04, 0x1c
        /*008e*/ 	.short	(.L_241 - .L_240)


	//   ....[0]....
.L_240:
        /*0090*/ 	.word	0x00000340


	//----- nvinfo : EIATTR_CBANK_PARAM_SIZE
	.align		4
.L_241:
        /*0094*/ 	.byte	0x03, 0x19
        /*0096*/ 	.short	0x002c


	//----- nvinfo : EIATTR_PARAM_CBANK
	.align		4
        /*0098*/ 	.byte	0x04, 0x0a
        /*009a*/ 	.short	(.L_243 - .L_242)
	.align		4
.L_242:
        /*009c*/ 	.word	index@(.nv.constant0._Z28wmma_example_row_col_row_rowP6__halfS0_S0_S0_iii)
        /*00a0*/ 	.short	0x0380
        /*00a2*/ 	.short	0x002c


	//----- nvinfo : EIATTR_SW_WAR
	.align		4
.L_243:
        /*00a4*/ 	.byte	0x04, 0x36
        /*00a6*/ 	.short	(.L_245 - .L_244)
.L_244:
        /*00a8*/ 	.word	0x00000008
.L_245:


//--------------------- .nv.info._Z28wmma_example_row_col_row_colP6__halfS0_S0_S0_iii --------------------------
	.section	.nv.info._Z28wmma_example_row_col_row_colP6__halfS0_S0_S0_iii,"",@"SHT_CUDA_INFO"
	.sectionflags	@""
	.align	4


	//----- nvinfo : EIATTR_CUDA_API_VERSION
	.align		4
        /*0000*/ 	.byte	0x04, 0x37
        /*0002*/ 	.short	(.L_247 - .L_246)
.L_246:
        /*0004*/ 	.word	0x00000082


	//----- nvinfo : EIATTR_KPARAM_INFO
	.align		4
.L_247:
        /*0008*/ 	.byte	0x04, 0x17
        /*000a*/ 	.short	(.L_249 - .L_248)
.L_248:
        /*000c*/ 	.word	0x00000000
        /*0010*/ 	.short	0x0006
        /*0012*/ 	.short	0x0028
        /*0014*/ 	.byte	0x00, 0xf0, 0x11, 0x00


	//----- nvinfo : EIATTR_KPARAM_INFO
	.align		4
.L_249:
        /*0018*/ 	.byte	0x04, 0x17
        /*001a*/ 	.short	(.L_251 - .L_250)
.L_250:
        /*001c*/ 	.word	0x00000000
        /*0020*/ 	.short	0x0005
        /*0022*/ 	.short	0x0024
        /*0024*/ 	.byte	0x00, 0xf0, 0x11, 0x00


	//----- nvinfo : EIATTR_KPARAM_INFO
	.align		4
.L_251:
        /*0028*/ 	.byte	0x04, 0x17
        /*002a*/ 	.short	(.L_253 - .L_252)
.L_252:
        /*002c*/ 	.word	0x00000000
        /*0030*/ 	.short	0x0004
        /*0032*/ 	.short	0x0020
        /*0034*/ 	.byte	0x00, 0xf0, 0x11, 0x00


	//----- nvinfo : EIATTR_KPARAM_INFO
	.align		4
.L_253:
        /*0038*/ 	.byte	0x04, 0x17
        /*003a*/ 	.short	(.L_255 - .L_254)
.L_254:
        /*003c*/ 	.word	0x00000000
        /*0040*/ 	.short	0x0003
        /*0042*/ 	.short	0x0018
        /*0044*/ 	.byte	0x00, 0xf5, 0x21, 0x00


	//----- nvinfo : EIATTR_KPARAM_INFO
	.align		4
.L_255:
        /*0048*/ 	.byte	0x04, 0x17
        /*004a*/ 	.short	(.L_257 - .L_256)
.L_256:
        /*004c*/ 	.word	0x00000000
        /*0050*/ 	.short	0x0002
        /*0052*/ 	.short	0x0010
        /*0054*/ 	.byte	0x00, 0xf5, 0x21, 0x00


	//----- nvinfo : EIATTR_KPARAM_INFO
	.align		4
.L_257:
        /*0058*/ 	.byte	0x04, 0x17
        /*005a*/ 	.short	(.L_259 - .L_258)
.L_258:
        /*005c*/ 	.word	0x00000000
        /*0060*/ 	.short	0x0001
        /*0062*/ 	.short	0x0008
        /*0064*/ 	.byte	0x00, 0xf5, 0x21, 0x00


	//----- nvinfo : EIATTR_KPARAM_INFO
	.align		4
.L_259:
        /*0068*/ 	.byte	0x04, 0x17
        /*006a*/ 	.short	(.L_261 - .L_260)
.L_260:
        /*006c*/ 	.word	0x00000000
        /*0070*/ 	.short	0x0000
        /*0072*/ 	.short	0x0000
        /*0074*/ 	.byte	0x00, 0xf5, 0x21, 0x00


	//----- nvinfo : EIATTR_SPARSE_MMA_MASK
	.align		4
.L_261:
        /*0078*/ 	.byte	0x03, 0x50
        /*007a*/ 	.short	0x0000


	//----- nvinfo : EIATTR_WMMA_USED
	.align		4
        /*007c*/ 	.byte	0x01, 0x2b
	.zero		2


	//----- nvinfo : EIATTR_MAXREG_COUNT
	.align		4
        /*0080*/ 	.byte	0x03, 0x1b
        /*0082*/ 	.short	0x00ff


	//----- nvinfo : EIATTR_MERCURY_ISA_VERSION
	.align		4
        /*0084*/ 	.byte	0x03, 0x5f
        /*0086*/ 	.short	0x0101


	//----- nvinfo : EIATTR_VRC_CTA_INIT_COUNT
	.align		4
        /*0088*/ 	.byte	0x02, 0x4a
	.zero		1
	.zero		1


	//----- nvinfo : EIATTR_EXIT_INSTR_OFFSETS
	.align		4
        /*008c*/ 	.byte	0x04, 0x1c
        /*008e*/ 	.short	(.L_263 - .L_262)


	//   ....[0]....
.L_262:
        /*0090*/ 	.word	0x00000380


	//----- nvinfo : EIATTR_CBANK_PARAM_SIZE
	.align		4
.L_263:
        /*0094*/ 	.byte	0x03, 0x19
        /*0096*/ 	.short	0x002c


	//----- nvinfo : EIATTR_PARAM_CBANK
	.align		4
        /*0098*/ 	.byte	0x04, 0x0a
        /*009a*/ 	.short	(.L_265 - .L_264)
	.align		4
.L_264:
        /*009c*/ 	.word	index@(.nv.constant0._Z28wmma_example_row_col_row_colP6__halfS0_S0_S0_iii)
        /*00a0*/ 	.short	0x0380
        /*00a2*/ 	.short	0x002c


	//----- nvinfo : EIATTR_SW_WAR
	.align		4
.L_265:
        /*00a4*/ 	.byte	0x04, 0x36
        /*00a6*/ 	.short	(.L_267 - .L_266)
.L_266:
        /*00a8*/ 	.word	0x00000008
.L_267:


//--------------------- .nv.info._Z28wmma_example_row_col_col_rowP6__halfS0_S0_S0_iii --------------------------
	.section	.nv.info._Z28wmma_example_row_col_col_rowP6__halfS0_S0_S0_iii,"",@"SHT_CUDA_INFO"
	.sectionflags	@""
	.align	4


	//----- nvinfo : EIATTR_CUDA_API_VERSION
	.align		4
        /*0000*/ 	.byte	0x04, 0x37
        /*0002*/ 	.short	(.L_269 - .L_268)
.L_268:
        /*0004*/ 	.word	0x00000082


	//----- nvinfo : EIATTR_KPARAM_INFO
	.align		4
.L_269:
        /*0008*/ 	.byte	0x04, 0x17
        /*000a*/ 	.short	(.L_271 - .L_270)
.L_270:
        /*000c*/ 	.word	0x00000000
        /*0010*/ 	.short	0x0006
        /*0012*/ 	.short	0x0028
        /*0014*/ 	.byte	0x00, 0xf0, 0x11, 0x00


	//----- nvinfo : EIATTR_KPARAM_INFO
	.align		4
.L_271:
        /*0018*/ 	.byte	0x04, 0x17
        /*001a*/ 	.short	(.L_273 - .L_272)
.L_272:
        /*001c*/ 	.word	0x00000000
        /*0020*/ 	.short	0x0005
        /*0022*/ 	.short	0x0024
        /*0024*/ 	.byte	0x00, 0xf0, 0x11, 0x00


	//----- nvinfo : EIATTR_KPARAM_INFO
	.align		4
.L_273:
        /*0028*/ 	.byte	0x04, 0x17
        /*002a*/ 	.short	(.L_275 - .L_274)
.L_274:
        /*002c*/ 	.word	0x00000000
        /*0030*/ 	.short	0x0004
        /*0032*/ 	.short	0x0020
        /*0034*/ 	.byte	0x00, 0xf0, 0x11, 0x00


	//----- nvinfo : EIATTR_KPARAM_INFO
	.align		4
.L_275:
        /*0038*/ 	.byte	0x04, 0x17
        /*003a*/ 	.short	(.L_277 - .L_276)
.L_276:
        /*003c*/ 	.word	0x00000000
        /*0040*/ 	.short	0x0003
        /*0042*/ 	.short	0x0018
        /*0044*/ 	.byte	0x00, 0xf5, 0x21, 0x00


	//----- nvinfo : EIATTR_KPARAM_INFO
	.align		4
.L_277:
        /*0048*/ 	.byte	0x04, 0x17
        /*004a*/ 	.short	(.L_279 - .L_278)
.L_278:
        /*004c*/ 	.word	0x00000000
        /*0050*/ 	.short	0x0002
        /*0052*/ 	.short	0x0010
        /*0054*/ 	.byte	0x00, 0xf5, 0x21, 0x00


	//----- nvinfo : EIATTR_KPARAM_INFO
	.align		4
.L_279:
        /*0058*/ 	.byte	0x04, 0x17
        /*005a*/ 	.short	(.L_281 - .L_280)
.L_280:
        /*005c*/ 	.word	0x00000000
        /*0060*/ 	.short	0x0001
        /*0062*/ 	.short	0x0008
        /*0064*/ 	.byte	0x00, 0xf5, 0x21, 0x00


	//----- nvinfo : EIATTR_KPARAM_INFO
	.align		4
.L_281:
        /*0068*/ 	.byte	0x04, 0x17
        /*006a*/ 	.short	(.L_283 - .L_282)
.L_282:
        /*006c*/ 	.word	0x00000000
        /*0070*/ 	.short	0x0000
        /*0072*/ 	.short	0x0000
        /*0074*/ 	.byte	0x00, 0xf5, 0x21, 0x00


	//----- nvinfo : EIATTR_SPARSE_MMA_MASK
	.align		4
.L_283:
        /*0078*/ 	.byte	0x03, 0x50
        /*007a*/ 	.short	0x0000


	//----- nvinfo : EIATTR_WMMA_USED
	.align		4
        /*007c*/ 	.byte	0x01, 0x2b
	.zero		2


	//----- nvinfo : EIATTR_MAXREG_COUNT
	.align		4
        /*0080*/ 	.byte	0x03, 0x1b
        /*0082*/ 	.short	0x00ff


	//----- nvinfo : EIATTR_MERCURY_ISA_VERSION
	.align		4
        /*0084*/ 	.byte	0x03, 0x5f
        /*0086*/ 	.short	0x0101


	//----- nvinfo : EIATTR_VRC_CTA_INIT_COUNT
	.align		4
        /*0088*/ 	.byte	0x02, 0x4a
	.zero		1
	.zero		1


	//----- nvinfo : EIATTR_EXIT_INSTR_OFFSETS
	.align		4
        /*008c*/ 	.byte	0x04, 0x1c
        /*008e*/ 	.short	(.L_285 - .L_284)


	//   ....[0]....
.L_284:
        /*0090*/ 	.word	0x00000300


	//----- nvinfo : EIATTR_CBANK_PARAM_SIZE
	.align		4
.L_285:
        /*0094*/ 	.byte	0x03, 0x19
        /*0096*/ 	.short	0x002c


	//----- nvinfo : EIATTR_PARAM_CBANK
	.align		4
        /*0098*/ 	.byte	0x04, 0x0a
        /*009a*/ 	.short	(.L_287 - .L_286)
	.align		4
.L_286:
        /*009c*/ 	.word	index@(.nv.constant0._Z28wmma_example_row_col_col_rowP6__halfS0_S0_S0_iii)
        /*00a0*/ 	.short	0x0380
        /*00a2*/ 	.short	0x002c


	//----- nvinfo : EIATTR_SW_WAR
	.align		4
.L_287:
        /*00a4*/ 	.byte	0x04, 0x36
        /*00a6*/ 	.short	(.L_289 - .L_288)
.L_288:
        /*00a8*/ 	.word	0x00000008
.L_289:


//--------------------- .nv.info._Z28wmma_example_row_col_col_colP6__halfS0_S0_S0_iii --------------------------
	.section	.nv.info._Z28wmma_example_row_col_col_colP6__halfS0_S0_S0_iii,"",@"SHT_CUDA_INFO"
	.sectionflags	@""
	.align	4


	//----- nvinfo : EIATTR_CUDA_API_VERSION
	.align		4
        /*0000*/ 	.byte	0x04, 0x37
        /*0002*/ 	.short	(.L_291 - .L_290)
.L_290:
        /*0004*/ 	.word	0x00000082


	//----- nvinfo : EIATTR_KPARAM_INFO
	.align		4
.L_291:
        /*0008*/ 	.byte	0x04, 0x17
        /*000a*/ 	.short	(.L_293 - .L_292)
.L_292:
        /*000c*/ 	.word	0x00000000
        /*0010*/ 	.short	0x0006
        /*0012*/ 	.short	0x0028
        /*0014*/ 	.byte	0x00, 0xf0, 0x11, 0x00


	//----- nvinfo : EIATTR_KPARAM_INFO
	.align		4
.L_293:
        /*0018*/ 	.byte	0x04, 0x17
        /*001a*/ 	.short	(.L_295 - .L_294)
.L_294:
        /*001c*/ 	.word	0x00000000
        /*0020*/ 	.short	0x0005
        /*0022*/ 	.short	0x0024
        /*0024*/ 	.byte	0x00, 0xf0, 0x11, 0x00


	//----- nvinfo : EIATTR_KPARAM_INFO
	.align		4
.L_295:
        /*0028*/ 	.byte	0x04, 0x17
        /*002a*/ 	.short	(.L_297 - .L_296)
.L_296:
        /*002c*/ 	.word	0x00000000
        /*0030*/ 	.short	0x0004
        /*0032*/ 	.short	0x0020
        /*0034*/ 	.byte	0x00, 0xf0, 0x11, 0x00


	//----- nvinfo : EIATTR_KPARAM_INFO
	.align		4
.L_297:
        /*0038*/ 	.byte	0x04, 0x17
        /*003a*/ 	.short	(.L_299 - .L_298)
.L_298:
        /*003c*/ 	.word	0x00000000
        /*0040*/ 	.short	0x0003
        /*0042*/ 	.short	0x0018
        /*0044*/ 	.byte	0x00, 0xf5, 0x21, 0x00


	//----- nvinfo : EIATTR_KPARAM_INFO
	.align		4
.L_299:
        /*0048*/ 	.byte	0x04, 0x17
        /*004a*/ 	.short	(.L_301 - .L_300)
.L_300:
        /*004c*/ 	.word	0x00000000
        /*0050*/ 	.short	0x0002
        /*0052*/ 	.short	0x0010
        /*0054*/ 	.byte	0x00, 0xf5, 0x21, 0x00


	//----- nvinfo : EIATTR_KPARAM_INFO
	.align		4
.L_301:
        /*0058*/ 	.byte	0x04, 0x17
        /*005a*/ 	.short	(.L_303 - .L_302)
.L_302:
        /*005c*/ 	.word	0x00000000
        /*0060*/ 	.short	0x0001
        /*0062*/ 	.short	0x0008
        /*0064*/ 	.byte	0x00, 0xf5, 0x21, 0x00


	//----- nvinfo : EIATTR_KPARAM_INFO
	.align		4
.L_303:
        /*0068*/ 	.byte	0x04, 0x17
        /*006a*/ 	.short	(.L_305 - .L_304)
.L_304:
        /*006c*/ 	.word	0x00000000
        /*0070*/ 	.short	0x0000
        /*0072*/ 	.short	0x0000
        /*0074*/ 	.byte	0x00, 0xf5, 0x21, 0x00


	//----- nvinfo : EIATTR_SPARSE_MMA_MASK
	.align		4
.L_305:
        /*0078*/ 	.byte	0x03, 0x50
        /*007a*/ 	.short	0x0000


	//----- nvinfo : EIATTR_WMMA_USED
	.align		4
        /*007c*/ 	.byte	0x01, 0x2b
	.zero		2


	//----- nvinfo : EIATTR_MAXREG_COUNT
	.align		4
        /*0080*/ 	.byte	0x03, 0x1b
        /*0082*/ 	.short	0x00ff


	//----- nvinfo : EIATTR_MERCURY_ISA_VERSION
	.align		4
        /*0084*/ 	.byte	0x03, 0x5f
        /*0086*/ 	.short	0x0101


	//----- nvinfo : EIATTR_VRC_CTA_INIT_COUNT
	.align		4
        /*0088*/ 	.byte	0x02, 0x4a
	.zero		1
	.zero		1


	//----- nvinfo : EIATTR_EXIT_INSTR_OFFSETS
	.align		4
        /*008c*/ 	.byte	0x04, 0x1c
        /*008e*/ 	.short	(.L_307 - .L_306)


	//   ....[0]....
.L_306:
        /*0090*/ 	.word	0x00000340


	//----- nvinfo : EIATTR_CBANK_PARAM_SIZE
	.align		4
.L_307:
        /*0094*/ 	.byte	0x03, 0x19
        /*0096*/ 	.short	0x002c


	//----- nvinfo : EIATTR_PARAM_CBANK
	.align		4
        /*0098*/ 	.byte	0x04, 0x0a
        /*009a*/ 	.short	(.L_309 - .L_308)
	.align		4
.L_308:
        /*009c*/ 	.word	index@(.nv.constant0._Z28wmma_example_row_col_col_colP6__halfS0_S0_S0_iii)
        /*00a0*/ 	.short	0x0380
        /*00a2*/ 	.short	0x002c


	//----- nvinfo : EIATTR_SW_WAR
	.align		4
.L_309:
        /*00a4*/ 	.byte	0x04, 0x36
        /*00a6*/ 	.short	(.L_311 - .L_310)
.L_310:
        /*00a8*/ 	.word	0x00000008
.L_311:


//--------------------- .nv.info._Z28wmma_example_col_row_row_rowP6__halfS0_S0_S0_iii --------------------------
	.section	.nv.info._Z28wmma_example_col_row_row_rowP6__halfS0_S0_S0_iii,"",@"SHT_CUDA_INFO"
	.sectionflags	@""
	.align	4


	//----- nvinfo : EIATTR_CUDA_API_VERSION
	.align		4
        /*0000*/ 	.byte	0x04, 0x37
        /*0002*/ 	.short	(.L_313 - .L_312)
.L_312:
        /*0004*/ 	.word	0x00000082


	//----- nvinfo : EIATTR_KPARAM_INFO
	.align		4
.L_313:
        /*0008*/ 	.byte	0x04, 0x17
        /*000a*/ 	.short	(.L_315 - .L_314)
.L_314:
        /*000c*/ 	.word	0x00000000
        /*0010*/ 	.short	0x0006
        /*0012*/ 	.short	0x0028
        /*0014*/ 	.byte	0x00, 0xf0, 0x11, 0x00


	//----- nvinfo : EIATTR_KPARAM_INFO
	.align		4
.L_315:
        /*0018*/ 	.byte	0x04, 0x17
        /*001a*/ 	.short	(.L_317 - .L_316)
.L_316:
        /*001c*/ 	.word	0x00000000
        /*0020*/ 	.short	0x0005
        /*0022*/ 	.short	0x0024
        /*0024*/ 	.byte	0x00, 0xf0, 0x11, 0x00


	//----- nvinfo : EIATTR_KPARAM_INFO
	.align		4
.L_317:
        /*0028*/ 	.byte	0x04, 0x17
        /*002a*/ 	.short	(.L_319 - .L_318)
.L_318:
        /*002c*/ 	.word	0x00000000
        /*0030*/ 	.short	0x0004
        /*0032*/ 	.short	0x0020
        /*0034*/ 	.byte	0x00, 0xf0, 0x11, 0x00


	//----- nvinfo : EIATTR_KPARAM_INFO
	.align		4
.L_319:
        /*0038*/ 	.byte	0x04, 0x17
        /*003a*/ 	.short	(.L_321 - .L_320)
.L_320:
        /*003c*/ 	.word	0x00000000
        /*0040*/ 	.short	0x0003
        /*0042*/ 	.short	0x0018
        /*0044*/ 	.byte	0x00, 0xf5, 0x21, 0x00


	//----- nvinfo : EIATTR_KPARAM_INFO
	.align		4
.L_321:
        /*0048*/ 	.byte	0x04, 0x17
        /*004a*/ 	.short	(.L_323 - .L_322)
.L_322:
        /*004c*/ 	.word	0x00000000
        /*0050*/ 	.short	0x0002
        /*0052*/ 	.short	0x0010
        /*0054*/ 	.byte	0x00, 0xf5, 0x21, 0x00


	//----- nvinfo : EIATTR_KPARAM_INFO
	.align		4
.L_323:
        /*0058*/ 	.byte	0x04, 0x17
        /*005a*/ 	.short	(.L_325 - .L_324)
.L_324:
        /*005c*/ 	.word	0x00000000
        /*0060*/ 	.short	0x0001
        /*0062*/ 	.short	0x0008
        /*0064*/ 	.byte	0x00, 0xf5, 0x21, 0x00


	//----- nvinfo : EIATTR_KPARAM_INFO
	.align		4
.L_325:
        /*0068*/ 	.byte	0x04, 0x17
        /*006a*/ 	.short	(.L_327 - .L_326)
.L_326:
        /*006c*/ 	.word	0x00000000
        /*0070*/ 	.short	0x0000
        /*0072*/ 	.short	0x0000
        /*0074*/ 	.byte	0x00, 0xf5, 0x21, 0x00


	//----- nvinfo : EIATTR_SPARSE_MMA_MASK
	.align		4
.L_327:
        /*0078*/ 	.byte	0x03, 0x50
        /*007a*/ 	.short	0x0000


	//----- nvinfo : EIATTR_WMMA_USED
	.align		4
        /*007c*/ 	.byte	0x01, 0x2b
	.zero		2


	//----- nvinfo : EIATTR_MAXREG_COUNT
	.align		4
        /*0080*/ 	.byte	0x03, 0x1b
        /*0082*/ 	.short	0x00ff


	//----- nvinfo : EIATTR_MERCURY_ISA_VERSION
	.align		4
        /*0084*/ 	.byte	0x03, 0x5f
        /*0086*/ 	.short	0x0101


	//----- nvinfo : EIATTR_VRC_CTA_INIT_COUNT
	.align		4
        /*0088*/ 	.byte	0x02, 0x4a
	.zero		1
	.zero		1


	//----- nvinfo : EIATTR_EXIT_INSTR_OFFSETS
	.align		4
        /*008c*/ 	.byte	0x04, 0x1c
        /*008e*/ 	.short	(.L_329 - .L_328)


	//   ....[0]....
.L_328:
        /*0090*/ 	.word	0x00000340


	//----- nvinfo : EIATTR_CBANK_PARAM_SIZE
	.align		4
.L_329:
        /*0094*/ 	.byte	0x03, 0x19
        /*0096*/ 	.short	0x002c


	//----- nvinfo : EIATTR_PARAM_CBANK
	.align		4
        /*0098*/ 	.byte	0x04, 0x0a
        /*009a*/ 	.short	(.L_331 - .L_330)
	.align		4
.L_330:
        /*009c*/ 	.word	index@(.nv.constant0._Z28wmma_example_col_row_row_rowP6__halfS0_S0_S0_iii)
        /*00a0*/ 	.short	0x0380
        /*00a2*/ 	.short	0x002c


	//----- nvinfo : EIATTR_SW_WAR
	.align		4
.L_331:
        /*00a4*/ 	.byte	0x04, 0x36
        /*00a6*/ 	.short	(.L_333 - .L_332)
.L_332:
        /*00a8*/ 	.word	0x00000008
.L_333:


//--------------------- .nv.info._Z28wmma_example_col_row_row_colP6__halfS0_S0_S0_iii --------------------------
	.section	.nv.info._Z28wmma_example_col_row_row_colP6__halfS0_S0_S0_iii,"",@"SHT_CUDA_INFO"
	.sectionflags	@""
	.align	4


	//----- nvinfo : EIATTR_CUDA_API_VERSION
	.align		4
        /*0000*/ 	.byte	0x04, 0x37
        /*0002*/ 	.short	(.L_335 - .L_334)
.L_334:
        /*0004*/ 	.word	0x00000082


	//----- nvinfo : EIATTR_KPARAM_INFO
	.align		4
.L_335:
        /*0008*/ 	.byte	0x04, 0x17
        /*000a*/ 	.short	(.L_337 - .L_336)
.L_336:
        /*000c*/ 	.word	0x00000000
        /*0010*/ 	.short	0x0006
        /*0012*/ 	.short	0x0028
        /*0014*/ 	.byte	0x00, 0xf0, 0x11, 0x00


	//----- nvinfo : EIATTR_KPARAM_INFO
	.align		4
.L_337:
        /*0018*/ 	.byte	0x04, 0x17
        /*001a*/ 	.short	(.L_339 - .L_338)
.L_338:
        /*001c*/ 	.word	0x00000000
        /*0020*/ 	.short	0x0005
        /*0022*/ 	.short	0x0024
        /*0024*/ 	.byte	0x00, 0xf0, 0x11, 0x00


	//----- nvinfo : EIATTR_KPARAM_INFO
	.align		4
.L_339:
        /*0028*/ 	.byte	0x04, 0x17
        /*002a*/ 	.short	(.L_341 - .L_340)
.L_340:
        /*002c*/ 	.word	0x00000000
        /*0030*/ 	.short	0x0004
        /*0032*/ 	.short	0x0020
        /*0034*/ 	.byte	0x00, 0xf0, 0x11, 0x00


	//----- nvinfo : EIATTR_KPARAM_INFO
	.align		4
.L_341:
        /*0038*/ 	.byte	0x04, 0x17
        /*003a*/ 	.short	(.L_343 - .L_342)
.L_342:
        /*003c*/ 	.word	0x00000000
        /*0040*/ 	.short	0x0003
        /*0042*/ 	.short	0x0018
        /*0044*/ 	.byte	0x00, 0xf5, 0x21, 0x00


	//----- nvinfo : EIATTR_KPARAM_INFO
	.align		4
.L_343:
        /*0048*/ 	.byte	0x04, 0x17
        /*004a*/ 	.short	(.L_345 - .L_344)
.L_344:
        /*004c*/ 	.word	0x00000000
        /*0050*/ 	.short	0x0002
        /*0052*/ 	.short	0x0010
        /*0054*/ 	.byte	0x00, 0xf5, 0x21, 0x00


	//----- nvinfo : EIATTR_KPARAM_INFO
	.align		4
.L_345:
        /*0058*/ 	.byte	0x04, 0x17
        /*005a*/ 	.short	(.L_347 - .L_346)
.L_346:
        /*005c*/ 	.word	0x00000000
        /*0060*/ 	.short	0x0001
        /*0062*/ 	.short	0x0008
        /*0064*/ 	.byte	0x00, 0xf5, 0x21, 0x00


	//----- nvinfo : EIATTR_KPARAM_INFO
	.align		4
.L_347:
        /*0068*/ 	.byte	0x04, 0x17
        /*006a*/ 	.short	(.L_349 - .L_348)
.L_348:
        /*006c*/ 	.word	0x00000000
        /*0070*/ 	.short	0x0000
        /*0072*/ 	.short	0x0000
        /*0074*/ 	.byte	0x00, 0xf5, 0x21, 0x00


	//----- nvinfo : EIATTR_SPARSE_MMA_MASK
	.align		4
.L_349:
        /*0078*/ 	.byte	0x03, 0x50
        /*007a*/ 	.short	0x0000


	//----- nvinfo : EIATTR_WMMA_USED
	.align		4
        /*007c*/ 	.byte	0x01, 0x2b
	.zero		2


	//----- nvinfo : EIATTR_MAXREG_COUNT
	.align		4
        /*0080*/ 	.byte	0x03, 0x1b
        /*0082*/ 	.short	0x00ff


	//----- nvinfo : EIATTR_MERCURY_ISA_VERSION
	.align		4
        /*0084*/ 	.byte	0x03, 0x5f
        /*0086*/ 	.short	0x0101


	//----- nvinfo : EIATTR_VRC_CTA_INIT_COUNT
	.align		4
        /*0088*/ 	.byte	0x02, 0x4a
	.zero		1
	.zero		1


	//----- nvinfo : EIATTR_EXIT_INSTR_OFFSETS
	.align		4
        /*008c*/ 	.byte	0x04, 0x1c
        /*008e*/ 	.short	(.L_351 - .L_350)


	//   ....[0]....
.L_350:
        /*0090*/ 	.word	0x00000380


	//----- nvinfo : EIATTR_CBANK_PARAM_SIZE
	.align		4
.L_351:
        /*0094*/ 	.byte	0x03, 0x19
        /*0096*/ 	.short	0x002c


	//----- nvinfo : EIATTR_PARAM_CBANK
	.align		4
        /*0098*/ 	.byte	0x04, 0x0a
        /*009a*/ 	.short	(.L_353 - .L_352)
	.align		4
.L_352:
        /*009c*/ 	.word	index@(.nv.constant0._Z28wmma_example_col_row_row_colP6__halfS0_S0_S0_iii)
        /*00a0*/ 	.short	0x0380
        /*00a2*/ 	.short	0x002c


	//----- nvinfo : EIATTR_SW_WAR
	.align		4
.L_353:
        /*00a4*/ 	.byte	0x04, 0x36
        /*00a6*/ 	.short	(.L_355 - .L_354)
.L_354:
        /*00a8*/ 	.word	0x00000008
.L_355:


//--------------------- .nv.info._Z28wmma_example_col_row_col_rowP6__halfS0_S0_S0_iii --------------------------
	.section	.nv.info._Z28wmma_example_col_row_col_rowP6__halfS0_S0_S0_iii,"",@"SHT_CUDA_INFO"
	.sectionflags	@""
	.align	4


	//----- nvinfo : EIATTR_CUDA_API_VERSION
	.align		4
        /*0000*/ 	.byte	0x04, 0x37
        /*0002*/ 	.short	(.L_357 - .L_356)
.L_356:
        /*0004*/ 	.word	0x00000082


	//----- nvinfo : EIATTR_KPARAM_INFO
	.align		4
.L_357:
        /*0008*/ 	.byte	0x04, 0x17
        /*000a*/ 	.short	(.L_359 - .L_358)
.L_358:
        /*000c*/ 	.word	0x00000000
        /*0010*/ 	.short	0x0006
        /*0012*/ 	.short	0x0028
        /*0014*/ 	.byte	0x00, 0xf0, 0x11, 0x00


	//----- nvinfo : EIATTR_KPARAM_INFO
	.align		4
.L_359:
        /*0018*/ 	.byte	0x04, 0x17
        /*001a*/ 	.short	(.L_361 - .L_360)
.L_360:
        /*001c*/ 	.word	0x00000000
        /*0020*/ 	.short	0x0005
        /*0022*/ 	.short	0x0024
        /*0024*/ 	.byte	0x00, 0xf0, 0x11, 0x00


	//----- nvinfo : EIATTR_KPARAM_INFO
	.align		4
.L_361:
        /*0028*/ 	.byte	0x04, 0x17
        /*002a*/ 	.short	(.L_363 - .L_362)
.L_362:
        /*002c*/ 	.word	0x00000000
        /*0030*/ 	.short	0x0004
        /*0032*/ 	.short	0x0020
        /*0034*/ 	.byte	0x00, 0xf0, 0x11, 0x00


	//----- nvinfo : EIATTR_KPARAM_INFO
	.align		4
.L_363:
        /*0038*/ 	.byte	0x04, 0x17
        /*003a*/ 	.short	(.L_365 - .L_364)
.L_364:
        /*003c*/ 	.word	0x00000000
        /*0040*/ 	.short	0x0003
        /*0042*/ 	.short	0x0018
        /*0044*/ 	.byte	0x00, 0xf5, 0x21, 0x00


	//----- nvinfo : EIATTR_KPARAM_INFO
	.align		4
.L_365:
        /*0048*/ 	.byte	0x04, 0x17
        /*004a*/ 	.short	(.L_367 - .L_366)
.L_366:
        /*004c*/ 	.word	0x00000000
        /*0050*/ 	.short	0x0002
        /*0052*/ 	.short	0x0010
        /*0054*/ 	.byte	0x00, 0xf5, 0x21, 0x00


	//----- nvinfo : EIATTR_KPARAM_INFO
	.align		4
.L_367:
        /*0058*/ 	.byte	0x04, 0x17
        /*005a*/ 	.short	(.L_369 - .L_368)
.L_368:
        /*005c*/ 	.word	0x00000000
        /*0060*/ 	.short	0x0001
        /*0062*/ 	.short	0x0008
        /*0064*/ 	.byte	0x00, 0xf5, 0x21, 0x00


	//----- nvinfo : EIATTR_KPARAM_INFO
	.align		4
.L_369:
        /*0068*/ 	.byte	0x04, 0x17
        /*006a*/ 	.short	(.L_371 - .L_370)
.L_370:
        /*006c*/ 	.word	0x00000000
        /*0070*/ 	.short	0x0000
        /*0072*/ 	.short	0x0000
        /*0074*/ 	.byte	0x00, 0xf5, 0x21, 0x00


	//----- nvinfo : EIATTR_SPARSE_MMA_MASK
	.align		4
.L_371:
        /*0078*/ 	.byte	0x03, 0x50
        /*007a*/ 	.short	0x0000


	//----- nvinfo : EIATTR_WMMA_USED
	.align		4
        /*007c*/ 	.byte	0x01, 0x2b
	.zero		2


	//----- nvinfo : EIATTR_MAXREG_COUNT
	.align		4
        /*0080*/ 	.byte	0x03, 0x1b
        /*0082*/ 	.short	0x00ff


	//----- nvinfo : EIATTR_MERCURY_ISA_VERSION
	.align		4
        /*0084*/ 	.byte	0x03, 0x5f
        /*0086*/ 	.short	0x0101


	//----- nvinfo : EIATTR_VRC_CTA_INIT_COUNT
	.align		4
        /*0088*/ 	.byte	0x02, 0x4a
	.zero		1
	.zero		1


	//----- nvinfo : EIATTR_EXIT_INSTR_OFFSETS
	.align		4
        /*008c*/ 	.byte	0x04, 0x1c
        /*008e*/ 	.short	(.L_373 - .L_372)


	//   ....[0]....
.L_372:
        /*0090*/ 	.word	0x00000300


	//----- nvinfo : EIATTR_CBANK_PARAM_SIZE
	.align		4
.L_373:
        /*0094*/ 	.byte	0x03, 0x19
        /*0096*/ 	.short	0x002c


	//----- nvinfo : EIATTR_PARAM_CBANK
	.align		4
        /*0098*/ 	.byte	0x04, 0x0a
        /*009a*/ 	.short	(.L_375 - .L_374)
	.align		4
.L_374:
        /*009c*/ 	.word	index@(.nv.constant0._Z28wmma_example_col_row_col_rowP6__halfS0_S0_S0_iii)
        /*00a0*/ 	.short	0x0380
        /*00a2*/ 	.short	0x002c


	//----- nvinfo : EIATTR_SW_WAR
	.align		4
.L_375:
        /*00a4*/ 	.byte	0x04, 0x36
        /*00a6*/ 	.short	(.L_377 - .L_376)
.L_376:
        /*00a8*/ 	.word	0x00000008
.L_377:


//--------------------- .nv.info._Z28wmma_example_col_row_col_colP6__halfS0_S0_S0_iii --------------------------
	.section	.nv.info._Z28wmma_example_col_row_col_colP6__halfS0_S0_S0_iii,"",@"SHT_CUDA_INFO"
	.sectionflags	@""
	.align	4


	//----- nvinfo : EIATTR_CUDA_API_VERSION
	.align		4
        /*0000*/ 	.byte	0x04, 0x37
        /*0002*/ 	.short	(.L_379 - .L_378)
.L_378:
        /*0004*/ 	.word	0x00000082


	//----- nvinfo : EIATTR_KPARAM_INFO
	.align		4
.L_379:
        /*0008*/ 	.byte	0x04, 0x17
        /*000a*/ 	.short	(.L_381 - .L_380)
.L_380:
        /*000c*/ 	.word	0x00000000
        /*0010*/ 	.short	0x0006
        /*0012*/ 	.short	0x0028
        /*0014*/ 	.byte	0x00, 0xf0, 0x11, 0x00


	//----- nvinfo : EIATTR_KPARAM_INFO
	.align		4
.L_381:
        /*0018*/ 	.byte	0x04, 0x17
        /*001a*/ 	.short	(.L_383 - .L_382)
.L_382:
        /*001c*/ 	.word	0x00000000
        /*0020*/ 	.short	0x0005
        /*0022*/ 	.short	0x0024
        /*0024*/ 	.byte	0x00, 0xf0, 0x11, 0x00


	//----- nvinfo : EIATTR_KPARAM_INFO
	.align		4
.L_383:
        /*0028*/ 	.byte	0x04, 0x17
        /*002a*/ 	.short	(.L_385 - .L_384)
.L_384:
        /*002c*/ 	.word	0x00000000
        /*0030*/ 	.short	0x0004
        /*0032*/ 	.short	0x0020
        /*0034*/ 	.byte	0x00, 0xf0, 0x11, 0x00


	//----- nvinfo : EIATTR_KPARAM_INFO
	.align		4
.L_385:
        /*0038*/ 	.byte	0x04, 0x17
        /*003a*/ 	.short	(.L_387 - .L_386)
.L_386:
        /*003c*/ 	.word	0x00000000
        /*0040*/ 	.short	0x0003
        /*0042*/ 	.short	0x0018
        /*0044*/ 	.byte	0x00, 0xf5, 0x21, 0x00


	//----- nvinfo : EIATTR_KPARAM_INFO
	.align		4
.L_387:
        /*0048*/ 	.byte	0x04, 0x17
        /*004a*/ 	.short	(.L_389 - .L_388)
.L_388:
        /*004c*/ 	.word	0x00000000
        /*0050*/ 	.short	0x0002
        /*0052*/ 	.short	0x0010
        /*0054*/ 	.byte	0x00, 0xf5, 0x21, 0x00


	//----- nvinfo : EIATTR_KPARAM_INFO
	.align		4
.L_389:
        /*0058*/ 	.byte	0x04, 0x17
        /*005a*/ 	.short	(.L_391 - .L_390)
.L_390:
        /*005c*/ 	.word	0x00000000
        /*0060*/ 	.short	0x0001
        /*0062*/ 	.short	0x0008
        /*0064*/ 	.byte	0x00, 0xf5, 0x21, 0x00


	//----- nvinfo : EIATTR_KPARAM_INFO
	.align		4
.L_391:
        /*0068*/ 	.byte	0x04, 0x17
        /*006a*/ 	.short	(.L_393 - .L_392)
.L_392:
        /*006c*/ 	.word	0x00000000
        /*0070*/ 	.short	0x0000
        /*0072*/ 	.short	0x0000
        /*0074*/ 	.byte	0x00, 0xf5, 0x21, 0x00


	//----- nvinfo : EIATTR_SPARSE_MMA_MASK
	.align		4
.L_393:
        /*0078*/ 	.byte	0x03, 0x50
        /*007a*/ 	.short	0x0000


	//----- nvinfo : EIATTR_WMMA_USED
	.align		4
        /*007c*/ 	.byte	0x01, 0x2b
	.zero		2


	//----- nvinfo : EIATTR_MAXREG_COUNT
	.align		4
        /*0080*/ 	.byte	0x03, 0x1b
        /*0082*/ 	.short	0x00ff


	//----- nvinfo : EIATTR_MERCURY_ISA_VERSION
	.align		4
        /*0084*/ 	.byte	0x03, 0x5f
        /*0086*/ 	.short	0x0101


	//----- nvinfo : EIATTR_VRC_CTA_INIT_COUNT
	.align		4
        /*0088*/ 	.byte	0x02, 0x4a
	.zero		1
	.zero		1


	//----- nvinfo : EIATTR_EXIT_INSTR_OFFSETS
	.align		4
        /*008c*/ 	.byte	0x04, 0x1c
        /*008e*/ 	.short	(.L_395 - .L_394)


	//   ....[0]....
.L_394:
        /*0090*/ 	.word	0x00000340


	//----- nvinfo : EIATTR_CBANK_PARAM_SIZE
	.align		4
.L_395:
        /*0094*/ 	.byte	0x03, 0x19
        /*0096*/ 	.short	0x002c


	//----- nvinfo : EIATTR_PARAM_CBANK
	.align		4
        /*0098*/ 	.byte	0x04, 0x0a
        /*009a*/ 	.short	(.L_397 - .L_396)
	.align		4
.L_396:
        /*009c*/ 	.word	index@(.nv.constant0._Z28wmma_example_col_row_col_colP6__halfS0_S0_S0_iii)
        /*00a0*/ 	.short	0x0380
        /*00a2*/ 	.short	0x002c


	//----- nvinfo : EIATTR_SW_WAR
	.align		4
.L_397:
        /*00a4*/ 	.byte	0x04, 0x36
        /*00a6*/ 	.short	(.L_399 - .L_398)
.L_398:
        /*00a8*/ 	.word	0x00000008
.L_399:


//--------------------- .nv.info._Z28wmma_example_col_col_row_rowP6__halfS0_S0_S0_iii --------------------------
	.section	.nv.info._Z28wmma_example_col_col_row_rowP6__halfS0_S0_S0_iii,"",@"SHT_CUDA_INFO"
	.sectionflags	@""
	.align	4


	//----- nvinfo : EIATTR_CUDA_API_VERSION
	.align		4
        /*0000*/ 	.byte	0x04, 0x37
        /*0002*/ 	.short	(.L_401 - .L_400)
.L_400:
        /*0004*/ 	.word	0x00000082


	//----- nvinfo : EIATTR_KPARAM_INFO
	.align		4
.L_401:
        /*0008*/ 	.byte	0x04, 0x17
        /*000a*/ 	.short	(.L_403 - .L_402)
.L_402:
        /*000c*/ 	.word	0x00000000
        /*0010*/ 	.short	0x0006
        /*0012*/ 	.short	0x0028
        /*0014*/ 	.byte	0x00, 0xf0, 0x11, 0x00


	//----- nvinfo : EIATTR_KPARAM_INFO
	.align		4
.L_403:
        /*0018*/ 	.byte	0x04, 0x17
        /*001a*/ 	.short	(.L_405 - .L_404)
.L_404:
        /*001c*/ 	.word	0x00000000
        /*0020*/ 	.short	0x0005
        /*0022*/ 	.short	0x0024
        /*0024*/ 	.byte	0x00, 0xf0, 0x11, 0x00


	//----- nvinfo : EIATTR_KPARAM_INFO
	.align		4
.L_405:
        /*0028*/ 	.byte	0x04, 0x17
        /*002a*/ 	.short	(.L_407 - .L_406)
.L_406:
        /*002c*/ 	.word	0x00000000
        /*0030*/ 	.short	0x0004
        /*0032*/ 	.short	0x0020
        /*0034*/ 	.byte	0x00, 0xf0, 0x11, 0x00


	//----- nvinfo : EIATTR_KPARAM_INFO
	.align		4
.L_407:
        /*0038*/ 	.byte	0x04, 0x17
        /*003a*/ 	.short	(.L_409 - .L_408)
.L_408:
        /*003c*/ 	.word	0x00000000
        /*0040*/ 	.short	0x0003
        /*0042*/ 	.short	0x0018
        /*0044*/ 	.byte	0x00, 0xf5, 0x21, 0x00


	//----- nvinfo : EIATTR_KPARAM_INFO
	.align		4
.L_409:
        /*0048*/ 	.byte	0x04, 0x17
        /*004a*/ 	.short	(.L_411 - .L_410)
.L_410:
        /*004c*/ 	.word	0x00000000
        /*0050*/ 	.short	0x0002
        /*0052*/ 	.short	0x0010
        /*0054*/ 	.byte	0x00, 0xf5, 0x21, 0x00


	//----- nvinfo : EIATTR_KPARAM_INFO
	.align		4
.L_411:
        /*0058*/ 	.byte	0x04, 0x17
        /*005a*/ 	.short	(.L_413 - .L_412)
.L_412:
        /*005c*/ 	.word	0x00000000
        /*0060*/ 	.short	0x0001
        /*0062*/ 	.short	0x0008
        /*0064*/ 	.byte	0x00, 0xf5, 0x21, 0x00


	//----- nvinfo : EIATTR_KPARAM_INFO
	.align		4
.L_413:
        /*0068*/ 	.byte	0x04, 0x17
        /*006a*/ 	.short	(.L_415 - .L_414)
.L_414:
        /*006c*/ 	.word	0x00000000
        /*0070*/ 	.short	0x0000
        /*0072*/ 	.short	0x0000
        /*0074*/ 	.byte	0x00, 0xf5, 0x21, 0x00


	//----- nvinfo : EIATTR_SPARSE_MMA_MASK
	.align		4
.L_415:
        /*0078*/ 	.byte	0x03, 0x50
        /*007a*/ 	.short	0x0000


	//----- nvinfo : EIATTR_WMMA_USED
	.align		4
        /*007c*/ 	.byte	0x01, 0x2b
	.zero		2


	//----- nvinfo : EIATTR_MAXREG_COUNT
	.align		4
        /*0080*/ 	.byte	0x03, 0x1b
        /*0082*/ 	.short	0x00ff


	//----- nvinfo : EIATTR_MERCURY_ISA_VERSION
	.align		4
        /*0084*/ 	.byte	0x03, 0x5f
        /*0086*/ 	.short	0x0101


	//----- nvinfo : EIATTR_VRC_CTA_INIT_COUNT
	.align		4
        /*0088*/ 	.byte	0x02, 0x4a
	.zero		1
	.zero		1


	//----- nvinfo : EIATTR_EXIT_INSTR_OFFSETS
	.align		4
        /*008c*/ 	.byte	0x04, 0x1c
        /*008e*/ 	.short	(.L_417 - .L_416)


	//   ....[0]....
.L_416:
        /*0090*/ 	.word	0x00000380


	//----- nvinfo : EIATTR_CBANK_PARAM_SIZE
	.align		4
.L_417:
        /*0094*/ 	.byte	0x03, 0x19
        /*0096*/ 	.short	0x002c


	//----- nvinfo : EIATTR_PARAM_CBANK
	.align		4
        /*0098*/ 	.byte	0x04, 0x0a
        /*009a*/ 	.short	(.L_419 - .L_418)
	.align		4
.L_418:
        /*009c*/ 	.word	index@(.nv.constant0._Z28wmma_example_col_col_row_rowP6__halfS0_S0_S0_iii)
        /*00a0*/ 	.short	0x0380
        /*00a2*/ 	.short	0x002c


	//----- nvinfo : EIATTR_SW_WAR
	.align		4
.L_419:
        /*00a4*/ 	.byte	0x04, 0x36
        /*00a6*/ 	.short	(.L_421 - .L_420)
.L_420:
        /*00a8*/ 	.word	0x00000008
.L_421:


//--------------------- .nv.info._Z28wmma_example_col_col_row_colP6__halfS0_S0_S0_iii --------------------------
	.section	.nv.info._Z28wmma_example_col_col_row_colP6__halfS0_S0_S0_iii,"",@"SHT_CUDA_INFO"
	.sectionflags	@""
	.align	4


	//----- nvinfo : EIATTR_CUDA_API_VERSION
	.align		4
        /*0000*/ 	.byte	0x04, 0x37
        /*0002*/ 	.short	(.L_423 - .L_422)
.L_422:
        /*0004*/ 	.word	0x00000082


	//----- nvinfo : EIATTR_KPARAM_INFO
	.align		4
.L_423:
        /*0008*/ 	.byte	0x04, 0x17
        /*000a*/ 	.short	(.L_425 - .L_424)
.L_424:
        /*000c*/ 	.word	0x00000000
        /*0010*/ 	.short	0x0006
        /*0012*/ 	.short	0x0028
        /*0014*/ 	.byte	0x00, 0xf0, 0x11, 0x00


	//----- nvinfo : EIATTR_KPARAM_INFO
	.align		4
.L_425:
        /*0018*/ 	.byte	0x04, 0x17
        /*001a*/ 	.short	(.L_427 - .L_426)
.L_426:
        /*001c*/ 	.word	0x00000000
        /*0020*/ 	.short	0x0005
        /*0022*/ 	.short	0x0024
        /*0024*/ 	.byte	0x00, 0xf0, 0x11, 0x00


	//----- nvinfo : EIATTR_KPARAM_INFO
	.align		4
.L_427:
        /*0028*/ 	.byte	0x04, 0x17
        /*002a*/ 	.short	(.L_429 - .L_428)
.L_428:
        /*002c*/ 	.word	0x00000000
        /*0030*/ 	.short	0x0004
        /*0032*/ 	.short	0x0020
        /*0034*/ 	.byte	0x00, 0xf0, 0x11, 0x00


	//----- nvinfo : EIATTR_KPARAM_INFO
	.align		4
.L_429:
        /*0038*/ 	.byte	0x04, 0x17
        /*003a*/ 	.short	(.L_431 - .L_430)
.L_430:
        /*003c*/ 	.word	0x00000000
        /*0040*/ 	.short	0x0003
        /*0042*/ 	.short	0x0018
        /*0044*/ 	.byte	0x00, 0xf5, 0x21, 0x00


	//----- nvinfo : EIATTR_KPARAM_INFO
	.align		4
.L_431:
        /*0048*/ 	.byte	0x04, 0x17
        /*004a*/ 	.short	(.L_433 - .L_432)
.L_432:
        /*004c*/ 	.word	0x00000000
        /*0050*/ 	.short	0x0002
        /*0052*/ 	.short	0x0010
        /*0054*/ 	.byte	0x00, 0xf5, 0x21, 0x00


	//----- nvinfo : EIATTR_KPARAM_INFO
	.align		4
.L_433:
        /*0058*/ 	.byte	0x04, 0x17
        /*005a*/ 	.short	(.L_435 - .L_434)
.L_434:
        /*005c*/ 	.word	0x00000000
        /*0060*/ 	.short	0x0001
        /*0062*/ 	.short	0x0008
        /*0064*/ 	.byte	0x00, 0xf5, 0x21, 0x00


	//----- nvinfo : EIATTR_KPARAM_INFO
	.align		4
.L_435:
        /*0068*/ 	.byte	0x04, 0x17
        /*006a*/ 	.short	(.L_437 - .L_436)
.L_436:
        /*006c*/ 	.word	0x00000000
        /*0070*/ 	.short	0x0000
        /*0072*/ 	.short	0x0000
        /*0074*/ 	.byte	0x00, 0xf5, 0x21, 0x00


	//----- nvinfo : EIATTR_SPARSE_MMA_MASK
	.align		4
.L_437:
        /*0078*/ 	.byte	0x03, 0x50
        /*007a*/ 	.short	0x0000


	//----- nvinfo : EIATTR_WMMA_USED
	.align		4
        /*007c*/ 	.byte	0x01, 0x2b
	.zero		2


	//----- nvinfo : EIATTR_MAXREG_COUNT
	.align		4
        /*0080*/ 	.byte	0x03, 0x1b
        /*0082*/ 	.short	0x00ff


	//----- nvinfo : EIATTR_MERCURY_ISA_VERSION
	.align		4
        /*0084*/ 	.byte	0x03, 0x5f
        /*0086*/ 	.short	0x0101


	//----- nvinfo : EIATTR_VRC_CTA_INIT_COUNT
	.align		4
        /*0088*/ 	.byte	0x02, 0x4a
	.zero		1
	.zero		1


	//----- nvinfo : EIATTR_EXIT_INSTR_OFFSETS
	.align		4
        /*008c*/ 	.byte	0x04, 0x1c
        /*008e*/ 	.short	(.L_439 - .L_438)


	//   ....[0]....
.L_438:
        /*0090*/ 	.word	0x000003c0


	//----- nvinfo : EIATTR_CBANK_PARAM_SIZE
	.align		4
.L_439:
        /*0094*/ 	.byte	0x03, 0x19
        /*0096*/ 	.short	0x002c


	//----- nvinfo : EIATTR_PARAM_CBANK
	.align		4
        /*0098*/ 	.byte	0x04, 0x0a
        /*009a*/ 	.short	(.L_441 - .L_440)
	.align		4
.L_440:
        /*009c*/ 	.word	index@(.nv.constant0._Z28wmma_example_col_col_row_colP6__halfS0_S0_S0_iii)
        /*00a0*/ 	.short	0x0380
        /*00a2*/ 	.short	0x002c


	//----- nvinfo : EIATTR_SW_WAR
	.align		4
.L_441:
        /*00a4*/ 	.byte	0x04, 0x36
        /*00a6*/ 	.short	(.L_443 - .L_442)
.L_442:
        /*00a8*/ 	.word	0x00000008
.L_443:


//--------------------- .nv.info._Z28wmma_example_col_col_col_rowP6__halfS0_S0_S0_iii --------------------------
	.section	.nv.info._Z28wmma_example_col_col_col_rowP6__halfS0_S0_S0_iii,"",@"SHT_CUDA_INFO"
	.sectionflags	@""
	.align	4


	//----- nvinfo : EIATTR_CUDA_API_VERSION
	.align		4
        /*0000*/ 	.byte	0x04, 0x37
        /*0002*/ 	.short	(.L_445 - .L_444)
.L_444:
        /*0004*/ 	.word	0x00000082


	//----- nvinfo : EIATTR_KPARAM_INFO
	.align		4
.L_445:
        /*0008*/ 	.byte	0x04, 0x17
        /*000a*/ 	.short	(.L_447 - .L_446)
.L_446:
        /*000c*/ 	.word	0x00000000
        /*0010*/ 	.short	0x0006
        /*0012*/ 	.short	0x0028
        /*0014*/ 	.byte	0x00, 0xf0, 0x11, 0x00


	//----- nvinfo : EIATTR_KPARAM_INFO
	.align		4
.L_447:
        /*0018*/ 	.byte	0x04, 0x17
        /*001a*/ 	.short	(.L_449 - .L_448)
.L_448:
        /*001c*/ 	.word	0x00000000
        /*0020*/ 	.short	0x0005
        /*0022*/ 	.short	0x0024
        /*0024*/ 	.byte	0x00, 0xf0, 0x11, 0x00


	//----- nvinfo : EIATTR_KPARAM_INFO
	.align		4
.L_449:
        /*0028*/ 	.byte	0x04, 0x17
        /*002a*/ 	.short	(.L_451 - .L_450)
.L_450:
        /*002c*/ 	.word	0x00000000
        /*0030*/ 	.short	0x0004
        /*0032*/ 	.short	0x0020
        /*0034*/ 	.byte	0x00, 0xf0, 0x11, 0x00


	//----- nvinfo : EIATTR_KPARAM_INFO
	.align		4
.L_451:
        /*0038*/ 	.byte	0x04, 0x17
        /*003a*/ 	.short	(.L_453 - .L_452)
.L_452:
        /*003c*/ 	.word	0x00000000
        /*0040*/ 	.short	0x0003
        /*0042*/ 	.short	0x0018
        /*0044*/ 	.byte	0x00, 0xf5, 0x21, 0x00


	//----- nvinfo : EIATTR_KPARAM_INFO
	.align		4
.L_453:
        /*0048*/ 	.byte	0x04, 0x17
        /*004a*/ 	.short	(.L_455 - .L_454)
.L_454:
        /*004c*/ 	.word	0x00000000
        /*0050*/ 	.short	0x0002
        /*0052*/ 	.short	0x0010
        /*0054*/ 	.byte	0x00, 0xf5, 0x21, 0x00


	//----- nvinfo : EIATTR_KPARAM_INFO
	.align		4
.L_455:
        /*0058*/ 	.byte	0x04, 0x17
        /*005a*/ 	.short	(.L_457 - .L_456)
.L_456:
        /*005c*/ 	.word	0x00000000
        /*0060*/ 	.short	0x0001
        /*0062*/ 	.short	0x0008
        /*0064*/ 	.byte	0x00, 0xf5, 0x21, 0x00


	//----- nvinfo : EIATTR_KPARAM_INFO
	.align		4
.L_457:
        /*0068*/ 	.byte	0x04, 0x17
        /*006a*/ 	.short	(.L_459 - .L_458)
.L_458:
        /*006c*/ 	.word	0x00000000
        /*0070*/ 	.short	0x0000
        /*0072*/ 	.short	0x0000
        /*0074*/ 	.byte	0x00, 0xf5, 0x21, 0x00


	//----- nvinfo : EIATTR_SPARSE_MMA_MASK
	.align		4
.L_459:
        /*0078*/ 	.byte	0x03, 0x50
        /*007a*/ 	.short	0x0000


	//----- nvinfo : EIATTR_WMMA_USED
	.align		4
        /*007c*/ 	.byte	0x01, 0x2b
	.zero		2


	//----- nvinfo : EIATTR_MAXREG_COUNT
	.align		4
        /*0080*/ 	.byte	0x03, 0x1b
        /*0082*/ 	.short	0x00ff


	//----- nvinfo : EIATTR_MERCURY_ISA_VERSION
	.align		4
        /*0084*/ 	.byte	0x03, 0x5f
        /*0086*/ 	.short	0x0101


	//----- nvinfo : EIATTR_VRC_CTA_INIT_COUNT
	.align		4
        /*0088*/ 	.byte	0x02, 0x4a
	.zero		1
	.zero		1


	//----- nvinfo : EIATTR_EXIT_INSTR_OFFSETS
	.align		4
        /*008c*/ 	.byte	0x04, 0x1c
        /*008e*/ 	.short	(.L_461 - .L_460)


	//   ....[0]....
.L_460:
        /*0090*/ 	.word	0x00000340


	//----- nvinfo : EIATTR_CBANK_PARAM_SIZE
	.align		4
.L_461:
        /*0094*/ 	.byte	0x03, 0x19
        /*0096*/ 	.short	0x002c


	//----- nvinfo : EIATTR_PARAM_CBANK
	.align		4
        /*0098*/ 	.byte	0x04, 0x0a
        /*009a*/ 	.short	(.L_463 - .L_462)
	.align		4
.L_462:
        /*009c*/ 	.word	index@(.nv.constant0._Z28wmma_example_col_col_col_rowP6__halfS0_S0_S0_iii)
        /*00a0*/ 	.short	0x0380
        /*00a2*/ 	.short	0x002c


	//----- nvinfo : EIATTR_SW_WAR
	.align		4
.L_463:
        /*00a4*/ 	.byte	0x04, 0x36
        /*00a6*/ 	.short	(.L_465 - .L_464)
.L_464:
        /*00a8*/ 	.word	0x00000008
.L_465:


//--------------------- .nv.info._Z28wmma_example_col_col_col_colP6__halfS0_S0_S0_iii --------------------------
	.section	.nv.info._Z28wmma_example_col_col_col_colP6__halfS0_S0_S0_iii,"",@"SHT_CUDA_INFO"
	.sectionflags	@""
	.align	4


	//----- nvinfo : EIATTR_CUDA_API_VERSION
	.align		4
        /*0000*/ 	.byte	0x04, 0x37
        /*0002*/ 	.short	(.L_467 - .L_466)
.L_466:
        /*0004*/ 	.word	0x00000082


	//----- nvinfo : EIATTR_KPARAM_INFO
	.align		4
.L_467:
        /*0008*/ 	.byte	0x04, 0x17
        /*000a*/ 	.short	(.L_469 - .L_468)
.L_468:
        /*000c*/ 	.word	0x00000000
        /*0010*/ 	.short	0x0006
        /*0012*/ 	.short	0x0028
        /*0014*/ 	.byte	0x00, 0xf0, 0x11, 0x00


	//----- nvinfo : EIATTR_KPARAM_INFO
	.align		4
.L_469:
        /*0018*/ 	.byte	0x04, 0x17
        /*001a*/ 	.short	(.L_471 - .L_470)
.L_470:
        /*001c*/ 	.word	0x00000000
        /*0020*/ 	.short	0x0005
        /*0022*/ 	.short	0x0024
        /*0024*/ 	.byte	0x00, 0xf0, 0x11, 0x00


	//----- nvinfo : EIATTR_KPARAM_INFO
	.align		4
.L_471:
        /*0028*/ 	.byte	0x04, 0x17
        /*002a*/ 	.short	(.L_473 - .L_472)
.L_472:
        /*002c*/ 	.word	0x00000000
        /*0030*/ 	.short	0x0004
        /*0032*/ 	.short	0x0020
        /*0034*/ 	.byte	0x00, 0xf0, 0x11, 0x00


	//----- nvinfo : EIATTR_KPARAM_INFO
	.align		4
.L_473:
        /*0038*/ 	.byte	0x04, 0x17
        /*003a*/ 	.short	(.L_475 - .L_474)
.L_474:
        /*003c*/ 	.word	0x00000000
        /*0040*/ 	.short	0x0003
        /*0042*/ 	.short	0x0018
        /*0044*/ 	.byte	0x00, 0xf5, 0x21, 0x00


	//----- nvinfo : EIATTR_KPARAM_INFO
	.align		4
.L_475:
        /*0048*/ 	.byte	0x04, 0x17
        /*004a*/ 	.short	(.L_477 - .L_476)
.L_476:
        /*004c*/ 	.word	0x00000000
        /*0050*/ 	.short	0x0002
        /*0052*/ 	.short	0x0010
        /*0054*/ 	.byte	0x00, 0xf5, 0x21, 0x00


	//----- nvinfo : EIATTR_KPARAM_INFO
	.align		4
.L_477:
        /*0058*/ 	.byte	0x04, 0x17
        /*005a*/ 	.short	(.L_479 - .L_478)
.L_478:
        /*005c*/ 	.word	0x00000000
        /*0060*/ 	.short	0x0001
        /*0062*/ 	.short	0x0008
        /*0064*/ 	.byte	0x00, 0xf5, 0x21, 0x00


	//----- nvinfo : EIATTR_KPARAM_INFO
	.align		4
.L_479:
        /*0068*/ 	.byte	0x04, 0x17
        /*006a*/ 	.short	(.L_481 - .L_480)
.L_480:
        /*006c*/ 	.word	0x00000000
        /*0070*/ 	.short	0x0000
        /*0072*/ 	.short	0x0000
        /*0074*/ 	.byte	0x00, 0xf5, 0x21, 0x00


	//----- nvinfo : EIATTR_SPARSE_MMA_MASK
	.align		4
.L_481:
        /*0078*/ 	.byte	0x03, 0x50
        /*007a*/ 	.short	0x0000


	//----- nvinfo : EIATTR_WMMA_USED
	.align		4
        /*007c*/ 	.byte	0x01, 0x2b
	.zero		2


	//----- nvinfo : EIATTR_MAXREG_COUNT
	.align		4
        /*0080*/ 	.byte	0x03, 0x1b
        /*0082*/ 	.short	0x00ff


	//----- nvinfo : EIATTR_MERCURY_ISA_VERSION
	.align		4
        /*0084*/ 	.byte	0x03, 0x5f
        /*0086*/ 	.short	0x0101


	//----- nvinfo : EIATTR_VRC_CTA_INIT_COUNT
	.align		4
        /*0088*/ 	.byte	0x02, 0x4a
	.zero		1
	.zero		1


	//----- nvinfo : EIATTR_EXIT_INSTR_OFFSETS
	.align		4
        /*008c*/ 	.byte	0x04, 0x1c
        /*008e*/ 	.short	(.L_483 - .L_482)


	//   ....[0]....
.L_482:
        /*0090*/ 	.word	0x00000380


	//----- nvinfo : EIATTR_CBANK_PARAM_SIZE
	.align		4
.L_483:
        /*0094*/ 	.byte	0x03, 0x19
        /*0096*/ 	.short	0x002c


	//----- nvinfo : EIATTR_PARAM_CBANK
	.align		4
        /*0098*/ 	.byte	0x04, 0x0a
        /*009a*/ 	.short	(.L_485 - .L_484)
	.align		4
.L_484:
        /*009c*/ 	.word	index@(.nv.constant0._Z28wmma_example_col_col_col_colP6__halfS0_S0_S0_iii)
        /*00a0*/ 	.short	0x0380
        /*00a2*/ 	.short	0x002c


	//----- nvinfo : EIATTR_SW_WAR
	.align		4
.L_485:
        /*00a4*/ 	.byte	0x04, 0x36
        /*00a6*/ 	.short	(.L_487 - .L_486)
.L_486:
        /*00a8*/ 	.word	0x00000008
.L_487:


//--------------------- .nv.callgraph             --------------------------
	.section	.nv.callgraph,"",@"SHT_CUDA_CALLGRAPH"
	.align	4
	.sectionentsize	8
	.align		4
        /*0000*/ 	.word	0x00000000
	.align		4
        /*0004*/ 	.word	0xffffffff
	.align		4
        /*0008*/ 	.word	0x00000000
	.align		4
        /*000c*/ 	.word	0xfffffffe
	.align		4
        /*0010*/ 	.word	0x00000000
	.align		4
        /*0014*/ 	.word	0xfffffffd
	.align		4
        /*0018*/ 	.word	0x00000000
	.align		4
        /*001c*/ 	.word	0xfffffffc


//--------------------- .text._Z17convertFp16ToFp32PfP6__halfi --------------------------
	.section	.text._Z17convertFp16ToFp32PfP6__halfi,"ax",@progbits
	.align	128
        .global         _Z17convertFp16ToFp32PfP6__halfi
        .type           _Z17convertFp16ToFp32PfP6__halfi,@function
        .size           _Z17convertFp16ToFp32PfP6__halfi,(.L_x_18 - _Z17convertFp16ToFp32PfP6__halfi)
        .other          _Z17convertFp16ToFp32PfP6__halfi,@"STO_CUDA_ENTRY STV_DEFAULT"
_Z17convertFp16ToFp32PfP6__halfi:
.text._Z17convertFp16ToFp32PfP6__halfi:
[----:B------:R-:W-:Y:S01]  /*0000*/  LDC R1, c[0x0][0x37c] ;  /* 0x0000df00ff017b82 */ /* 0x000fe20000000800 */
[----:B------:R-:W0:Y:S01]  /*0010*/  S2R R7, SR_CTAID.X ;  /* 0x0000000000077919 */ /* 0x000e220000002500 */
[----:B------:R-:W0:Y:S01]  /*0020*/  LDCU UR4, c[0x0][0x360] ;  /* 0x00006c00ff0477ac */ /* 0x000e220008000800 */
[----:B------:R-:W0:Y:S01]  /*0030*/  S2R R0, SR_TID.X ;  /* 0x0000000000007919 */ /* 0x000e220000002100 */
[----:B------:R-:W1:Y:S01]  /*0040*/  LDCU UR5, c[0x0][0x390] ;  /* 0x00007200ff0577ac */ /* 0x000e620008000800 */
[----:B0-----:R-:W-:-:S05]  /*0050*/  IMAD R7, R7, UR4, R0 ;  /* 0x0000000407077c24 */ /* 0x001fca000f8e0200 */
[----:B-1----:R-:W-:-:S13]  /*0060*/  ISETP.GE.AND P0, PT, R7, UR5, PT ;  /* 0x0000000507007c0c */ /* 0x002fda000bf06270 */
[----:B------:R-:W-:Y:S05]  /*0070*/  @P0 EXIT ;  /* 0x000000000000094d */ /* 0x000fea0003800000 */
[----:B------:R-:W0:Y:S01]  /*0080*/  LDC.64 R2, c[0x0][0x388] ;  /* 0x0000e200ff027b82 */ /* 0x000e220000000a00 */
[----:B------:R-:W1:Y:S07]  /*0090*/  LDCU.64 UR4, c[0x0][0x358] ;  /* 0x00006b00ff0477ac */ /* 0x000e6e0008000a00 */
[----:B------:R-:W2:Y:S01]  /*00a0*/  LDC.64 R4, c[0x0][0x380] ;  /* 0x0000e000ff047b82 */ /* 0x000ea20000000a00 */
[----:B0-----:R-:W-:-:S06]  /*00b0*/  IMAD.WIDE R2, R7, 0x2, R2 ;  /* 0x0000000207027825 */ /* 0x001fcc00078e0202 */
[----:B-1----:R-:W3:Y:S01]  /*00c0*/  LDG.E.U16 R2, desc[UR4][R2.64] ;  /* 0x0000000402027981 */ /* 0x002ee2000c1e1500 */
[----:B--2---:R-:W-:-:S04]  /*00d0*/  IMAD.WIDE R4, R7, 0x4, R4 ;  /* 0x0000000407047825 */ /* 0x004fc800078e0204 */
[----:B---3--:R-:W-:-:S05]  /*00e0*/  HADD2.F32 R7, -RZ, R2.H0_H0 ;  /* 0x20000002ff077230 */ /* 0x008fca0000004100 */
[----:B------:R-:W-:Y:S01]  /*00f0*/  STG.E desc[UR4][R4.64], R7 ;  /* 0x0000000704007986 */ /* 0x000fe2000c101904 */
[----:B------:R-:W-:Y:S05]  /*0100*/  EXIT ;  /* 0x000000000000794d */ /* 0x000fea0003800000 */
.L_x_0:
[----:B------:R-:W-:-:S00]  /*0110*/  BRA `(.L_x_0) ;  /* 0xfffffffc00fc7947 */ /* 0x000fc0000383ffff */
[----:B------:R-:W-:-:S00]  /*0120*/  NOP ;  /* 0x0000000000007918 */ /* 0x000fc00000000000 */
        /* <DEDUP_REMOVED lines=13> */
.L_x_18:


//--------------------- .text._Z17convertFp32ToFp16P6__halfPfi --------------------------
	.section	.text._Z17convertFp32ToFp16P6__halfPfi,"ax",@progbits
	.align	128
        .global         _Z17convertFp32ToFp16P6__halfPfi
        .type           _Z17convertFp32ToFp16P6__halfPfi,@function
        .size           _Z17convertFp32ToFp16P6__halfPfi,(.L_x_19 - _Z17convertFp32ToFp16P6__halfPfi)
        .other          _Z17convertFp32ToFp16P6__halfPfi,@"STO_CUDA_ENTRY STV_DEFAULT"
_Z17convertFp32ToFp16P6__halfPfi:
.text._Z17convertFp32ToFp16P6__halfPfi:
        /* <DEDUP_REMOVED lines=12> */
[----:B-1----:R-:W3:Y:S01]  /*00c0*/  LDG.E R4, desc[UR4][R4.64] ;  /* 0x0000000404047981 */ /* 0x002ee2000c1e1900 */
[----:B--2---:R-:W-:Y:S01]  /*00d0*/  IMAD.WIDE R2, R7, 0x2, R2 ;  /* 0x0000000207027825 */ /* 0x004fe200078e0202 */
[----:B---3--:R-:W-:-:S05]  /*00e0*/  F2FP.F16.F32.PACK_AB R0, RZ, R4 ;  /* 0x00000004ff00723e */ /* 0x008fca00000000ff */
[----:B------:R-:W-:Y:S01]  /*00f0*/  STG.E.U16 desc[UR4][R2.64], R0 ;  /* 0x0000000002007986 */ /* 0x000fe2000c101504 */
[----:B------:R-:W-:Y:S05]  /*0100*/  EXIT ;  /* 0x000000000000794d */ /* 0x000fea0003800000 */
.L_x_1:
        /* <DEDUP_REMOVED lines=15> */
.L_x_19:


//--------------------- .text._Z28wmma_example_row_row_row_rowP6__halfS0_S0_S0_iii --------------------------
	.section	.text._Z28wmma_example_row_row_row_rowP6__halfS0_S0_S0_iii,"ax",@progbits
	.align	128
        .global         _Z28wmma_example_row_row_row_rowP6__halfS0_S0_S0_iii
        .type           _Z28wmma_example_row_row_row_rowP6__halfS0_S0_S0_iii,@function
        .size           _Z28wmma_example_row_row_row_rowP6__halfS0_S0_S0_iii,(.L_x_20 - _Z28wmma_example_row_row_row_rowP6__halfS0_S0_S0_iii)
        .other          _Z28wmma_example_row_row_row_rowP6__halfS0_S0_S0_iii,@"STO_CUDA_ENTRY STV_DEFAULT"
_Z28wmma_example_row_row_row_rowP6__halfS0_S0_S0_iii:
.text._Z28wmma_example_row_row_row_rowP6__halfS0_S0_S0_iii:
[----:B------:R-:W-:Y:S01]  /*0000*/  LDC R1, c[0x0][0x37c] ;  /* 0x0000df00ff017b82 */ /* 0x000fe20000000800 */
[----:B------:R-:W0:Y:S07]  /*0010*/  S2R R2, SR_LANEID ;  /* 0x0000000000027919 */ /* 0x000e2e0000000000 */
[----:B------:R-:W1:Y:S01]  /*0020*/  LDC R17, c[0x0][0x3a8] ;  /* 0x0000ea00ff117b82 */ /* 0x000e620000000800 */
[----:B------:R-:W2:Y:S01]  /*0030*/  LDCU.128 UR8, c[0x0][0x380] ;  /* 0x00007000ff0877ac */ /* 0x000ea20008000c00 */
[----:B------:R-:W-:Y:S01]  /*0040*/  IMAD.MOV.U32 R3, RZ, RZ, RZ ;  /* 0x000000ffff037224 */ /* 0x000fe200078e00ff */
[----:B------:R-:W3:Y:S05]  /*0050*/  LDCU.64 UR4, c[0x0][0x358] ;  /* 0x00006b00ff0477ac */ /* 0x000eea0008000a00 */
[----:B------:R-:W4:Y:S01]  /*0060*/  LDC R0, c[0x0][0x3a4] ;  /* 0x0000e900ff007b82 */ /* 0x000f220000000800 */
[----:B------:R-:W5:Y:S01]  /*0070*/  LDCU.128 UR12, c[0x0][0x390] ;  /* 0x00007200ff0c77ac */ /* 0x000f620008000c00 */
[----:B-1----:R-:W-:-:S02]  /*0080*/  SHF.R.U32.HI R4, RZ, 0x1, R17 ;  /* 0x00000001ff047819 */ /* 0x002fc40000011611 */
[----:B0-----:R-:W-:Y:S02]  /*0090*/  SHF.R.U32.HI R7, RZ, 0x2, R2 ;  /* 0x00000002ff077819 */ /* 0x001fe40000011602 */
[----:B------:R-:W-:Y:S02]  /*00a0*/  LOP3.LUT R2, R2, 0x3, RZ, 0xc0, !PT ;  /* 0x0000000302027812 */ /* 0x000fe400078ec0ff */
[----:B----4-:R-:W-:-:S03]  /*00b0*/  SHF.R.U32.HI R0, RZ, 0x1, R0 ;  /* 0x00000001ff007819 */ /* 0x010fc60000011600 */
[----:B------:R-:W-:-:S03]  /*00c0*/  IMAD.WIDE.U32 R4, R7, R4, R2 ;  /* 0x0000000407047225 */ /* 0x000fc600078e0002 */
[----:B--2---:R-:W-:-:S04]  /*00d0*/  LEA R18, P0, R4, UR10, 0x2 ;  /* 0x0000000a04127c11 */ /* 0x004fc8000f8010ff */
[----:B------:R-:W-:-:S03]  /*00e0*/  LEA.HI.X R19, R4, UR11, R5, 0x2, P0 ;  /* 0x0000000b04137c11 */ /* 0x000fc600080f1405 */
[----:B------:R-:W-:Y:S02]  /*00f0*/  IMAD.WIDE.U32 R20, R17, 0x10, R18 ;  /* 0x0000001011147825 */ /* 0x000fe400078e0012 */
[----:B---3--:R-:W2:Y:S04]  /*0100*/  LDG.E R9, desc[UR4][R18.64] ;  /* 0x0000000412097981 */ /* 0x008ea8000c1e1900 */
[----:B------:R-:W3:Y:S01]  /*0110*/  LDG.E R8, desc[UR4][R20.64] ;  /* 0x0000000414087981 */ /* 0x000ee2000c1e1900 */
[----:B------:R-:W-:-:S03]  /*0120*/  IMAD.WIDE.U32 R2, R7, R0, R2 ;  /* 0x0000000007027225 */ /* 0x000fc600078e0002 */
[----:B------:R2:W4:Y:S04]  /*0130*/  LDG.E R10, desc[UR4][R18.64+0x10] ;  /* 0x00001004120a7981 */ /* 0x000528000c1e1900 */
[----:B------:R-:W4:Y:S01]  /*0140*/  LDG.E R11, desc[UR4][R20.64+0x10] ;  /* 0x00001004140b7981 */ /* 0x000f22000c1e1900 */
[----:B------:R-:W-:Y:S02]  /*0150*/  LEA R14, P0, R4, UR8, 0x2 ;  /* 0x00000008040e7c11 */ /* 0x000fe4000f8010ff */
[----:B-----5:R-:W-:Y:S02]  /*0160*/  LEA R12, P1, R2, UR12, 0x2 ;  /* 0x0000000c020c7c11 */ /* 0x020fe4000f8210ff */
[----:B------:R-:W-:Y:S02]  /*0170*/  LEA.HI.X R15, R4, UR9, R5, 0x2, P0 ;  /* 0x00000009040f7c11 */ /* 0x000fe400080f1405 */
[----:B------:R-:W-:Y:S01]  /*0180*/  LEA.HI.X R13, R2, UR13, R3, 0x2, P1 ;  /* 0x0000000d020d7c11 */ /* 0x000fe200088f1403 */
[----:B------:R-:W-:-:S02]  /*0190*/  IMAD.WIDE.U32 R16, R17, 0x10, R14 ;  /* 0x0000001011107825 */ /* 0x000fc400078e000e */
[----:B------:R-:W5:Y:S02]  /*01a0*/  LDG.E R4, desc[UR4][R14.64] ;  /* 0x000000040e047981 */ /* 0x000f64000c1e1900 */
[----:B------:R-:W-:Y:S02]  /*01b0*/  IMAD.WIDE.U32 R22, R0, 0x20, R12 ;  /* 0x0000002000167825 */ /* 0x000fe400078e000c */
[----:B------:R-:W5:Y:S04]  /*01c0*/  LDG.E R6, desc[UR4][R14.64+0x10] ;  /* 0x000010040e067981 */ /* 0x000f68000c1e1900 */
[----:B------:R-:W5:Y:S04]  /*01d0*/  LDG.E R5, desc[UR4][R16.64] ;  /* 0x0000000410057981 */ /* 0x000f68000c1e1900 */
[----:B------:R-:W5:Y:S04]  /*01e0*/  LDG.E R7, desc[UR4][R16.64+0x10] ;  /* 0x0000100410077981 */ /* 0x000f68000c1e1900 */
[----:B------:R-:W5:Y:S04]  /*01f0*/  LDG.E R20, desc[UR4][R12.64] ;  /* 0x000000040c147981 */ /* 0x000f68000c1e1900 */
[----:B------:R-:W5:Y:S04]  /*0200*/  LDG.E R21, desc[UR4][R22.64] ;  /* 0x0000000416157981 */ /* 0x000f68000c1e1900 */
[----:B------:R-:W5:Y:S04]  /*0210*/  LDG.E R24, desc[UR4][R12.64+0x10] ;  /* 0x000010040c187981 */ /* 0x000f68000c1e1900 */
[----:B------:R-:W5:Y:S04]  /*0220*/  LDG.E R25, desc[UR4][R22.64+0x10] ;  /* 0x0000100416197981 */ /* 0x000f68000c1e1900 */
[----:B--2---:R-:W-:Y:S04]  /*0230*/  MOVM.16.MT88 R18, R9 ;  /* 0x000000000912723a */ /* 0x004fe80000000000 */
[----:B---3--:R-:W5:Y:S04]  /*0240*/  MOVM.16.MT88 R19, R8 ;  /* 0x000000000813723a */ /* 0x008f680000000000 */
[----:B----4-:R-:W-:Y:S04]  /*0250*/  MOVM.16.MT88 R10, R10 ;  /* 0x000000000a0a723a */ /* 0x010fe80000000000 */
[----:B------:R-:W0:Y:S01]  /*0260*/  MOVM.16.MT88 R11, R11 ;  /* 0x000000000b0b723a */ /* 0x000e220000000000 */
[C---:B-----5:R-:W-:Y:S08]  /*0270*/  HMMA.16816.F16 R18, R4.reuse, R18, R20 ;  /* 0x000000120412723c */ /* 0x060ff00000000814 */
[----:B0-----:R-:W-:Y:S01]  /*0280*/  HMMA.16816.F16 R24, R4, R10, R24 ;  /* 0x0000000a0418723c */ /* 0x001fe20000000818 */
[----:B------:R-:W-:-:S04]  /*0290*/  LEA R4, P0, R2, UR14, 0x2 ;  /* 0x0000000e02047c11 */ /* 0x000fc8000f8010ff */
[----:B------:R-:W-:-:S03]  /*02a0*/  LEA.HI.X R5, R2, UR15, R3, 0x2, P0 ;  /* 0x0000000f02057c11 */ /* 0x000fc600080f1403 */
[----:B------:R-:W-:-:S03]  /*02b0*/  IMAD.WIDE.U32 R2, R0, 0x20, R4 ;  /* 0x0000002000027825 */ /* 0x000fc600078e0004 */
[----:B------:R-:W-:Y:S04]  /*02c0*/  STG.E desc[UR4][R4.64], R18 ;  /* 0x0000001204007986 */ /* 0x000fe8000c101904 */
[----:B------:R-:W-:Y:S04]  /*02d0*/  STG.E desc[UR4][R2.64], R19 ;  /* 0x0000001302007986 */ /* 0x000fe8000c101904 */
[----:B------:R-:W-:Y:S04]  /*02e0*/  STG.E desc[UR4][R4.64+0x10], R24 ;  /* 0x0000101804007986 */ /* 0x000fe8000c101904 */
[----:B------:R-:W-:Y:S01]  /*02f0*/  STG.E desc[UR4][R2.64+0x10], R25 ;  /* 0x0000101902007986 */ /* 0x000fe2000c101904 */
[----:B------:R-:W-:Y:S05]  /*0300*/  EXIT ;  /* 0x000000000000794d */ /* 0x000fea0003800000 */
.L_x_2:
        /* <DEDUP_REMOVED lines=15> */
.L_x_20:


//--------------------- .text._Z28wmma_example_row_row_row_colP6__halfS0_S0_S0_iii --------------------------
	.section	.text._Z28wmma_example_row_row_row_colP6__halfS0_S0_S0_iii,"ax",@progbits
	.align	128
        .global         _Z28wmma_example_row_row_row_colP6__halfS0_S0_S0_iii
        .type           _Z28wmma_example_row_row_row_colP6__halfS0_S0_S0_iii,@function
        .size           _Z28wmma_example_row_row_row_colP6__halfS0_S0_S0_iii,(.L_x_21 - _Z28wmma_example_row_row_row_colP6__halfS0_S0_S0_iii)
        .other          _Z28wmma_example_row_row_row_colP6__halfS0_S0_S0_iii,@"STO_CUDA_ENTRY STV_DEFAULT"
_Z28wmma_example_row_row_row_colP6__halfS0_S0_S0_iii:
.text._Z28wmma_example_row_row_row_colP6__halfS0_S0_S0_iii:
[----:B------:R-:W-:Y:S01]  /*0000*/  LDC R1, c[0x0][0x37c] ;  /* 0x0000df00ff017b82 */ /* 0x000fe20000000800 */
[----:B------:R-:W0:Y:S07]  /*0010*/  S2R R2, SR_LANEID ;  /* 0x0000000000027919 */ /* 0x000e2e0000000000 */
[----:B------:R-:W1:Y:S01]  /*0020*/  LDC R21, c[0x0][0x3a8] ;  /* 0x0000ea00ff157b82 */ /* 0x000e620000000800 */
[----:B------:R-:W2:Y:S01]  /*0030*/  LDCU.128 UR8, c[0x0][0x380] ;  /* 0x00007000ff0877ac */ /* 0x000ea20008000c00 */
[----:B------:R-:W-:Y:S01]  /*0040*/  IMAD.MOV.U32 R3, RZ, RZ, RZ ;  /* 0x000000ffff037224 */ /* 0x000fe200078e00ff */
[----:B------:R-:W3:Y:S05]  /*0050*/  LDCU.64 UR4, c[0x0][0x358] ;  /* 0x00006b00ff0477ac */ /* 0x000eea0008000a00 */
[----:B------:R-:W4:Y:S01]  /*0060*/  LDC R0, c[0x0][0x3a4] ;  /* 0x0000e900ff007b82 */ /* 0x000f220000000800 */
[----:B-1----:R-:W-:-:S02]  /*0070*/  SHF.R.U32.HI R4, RZ, 0x1, R21 ;  /* 0x00000001ff047819 */ /* 0x002fc40000011615 */
[----:B0-----:R-:W-:Y:S02]  /*0080*/  SHF.R.U32.HI R11, RZ, 0x2, R2 ;  /* 0x00000002ff0b7819 */ /* 0x001fe40000011602 */
[----:B------:R-:W-:-:S05]  /*0090*/  LOP3.LUT R2, R2, 0x3, RZ, 0xc0, !PT ;  /* 0x0000000302027812 */ /* 0x000fca00078ec0ff */
[----:B------:R-:W-:-:S03]  /*00a0*/  IMAD.WIDE.U32 R4, R11, R4, R2 ;  /* 0x000000040b047225 */ /* 0x000fc600078e0002 */
[C---:B--2---:R-:W-:Y:S02]  /*00b0*/  LEA R8, P0, R4.reuse, UR8, 0x2 ;  /* 0x0000000804087c11 */ /* 0x044fe4000f8010ff */
[C---:B------:R-:W-:Y:S02]  /*00c0*/  LEA R18, P1, R4.reuse, UR10, 0x2 ;  /* 0x0000000a04127c11 */ /* 0x040fe4000f8210ff */
[C-C-:B------:R-:W-:Y:S02]  /*00d0*/  LEA.HI.X R9, R4.reuse, UR9, R5.reuse, 0x2, P0 ;  /* 0x0000000904097c11 */ /* 0x140fe400080f1405 */
[----:B------:R-:W-:Y:S01]  /*00e0*/  LEA.HI.X R19, R4, UR11, R5, 0x2, P1 ;  /* 0x0000000b04137c11 */ /* 0x000fe200088f1405 */
[----:B------:R-:W0:Y:S01]  /*00f0*/  LDCU.128 UR8, c[0x0][0x390] ;  /* 0x00007200ff0877ac */ /* 0x000e220008000c00 */
[C---:B------:R-:W-:Y:S01]  /*0100*/  IMAD.WIDE.U32 R16, R21.reuse, 0x10, R8 ;  /* 0x0000001015107825 */ /* 0x040fe200078e0008 */
[----:B---3--:R-:W2:Y:S03]  /*0110*/  LDG.E R4, desc[UR4][R8.64] ;  /* 0x0000000408047981 */ /* 0x008ea6000c1e1900 */
[----:B------:R-:W-:Y:S01]  /*0120*/  IMAD.WIDE.U32 R20, R21, 0x10, R18 ;  /* 0x0000001015147825 */ /* 0x000fe200078e0012 */
[----:B------:R-:W3:Y:S01]  /*0130*/  LDG.E R13, desc[UR4][R18.64] ;  /* 0x00000004120d7981 */ /* 0x000ee2000c1e1900 */
[----:B----4-:R-:W-:-:S03]  /*0140*/  SHF.R.U32.HI R0, RZ, 0x1, R0 ;  /* 0x00000001ff007819 */ /* 0x010fc60000011600 */
[----:B------:R-:W4:Y:S04]  /*0150*/  LDG.E R5, desc[UR4][R8.64+0x10] ;  /* 0x0000100408057981 */ /* 0x000f28000c1e1900 */
[----:B------:R-:W5:Y:S04]  /*0160*/  LDG.E R12, desc[UR4][R20.64] ;  /* 0x00000004140c7981 */ /* 0x000f68000c1e1900 */
[----:B------:R-:W5:Y:S04]  /*0170*/  LDG.E R6, desc[UR4][R16.64] ;  /* 0x0000000410067981 */ /* 0x000f68000c1e1900 */
[----:B------:R3:W5:Y:S01]  /*0180*/  LDG.E R7, desc[UR4][R16.64+0x10] ;  /* 0x0000100410077981 */ /* 0x000762000c1e1900 */
[----:B------:R-:W-:-:S03]  /*0190*/  IMAD.WIDE.U32 R2, R11, R0, R2 ;  /* 0x000000000b027225 */ /* 0x000fc600078e0002 */
[----:B------:R-:W5:Y:S04]  /*01a0*/  LDG.E R14, desc[UR4][R18.64+0x10] ;  /* 0x00001004120e7981 */ /* 0x000f68000c1e1900 */
[----:B------:R-:W5:Y:S01]  /*01b0*/  LDG.E R15, desc[UR4][R20.64+0x10] ;  /* 0x00001004140f7981 */ /* 0x000f62000c1e1900 */
[----:B0-----:R-:W-:-:S04]  /*01c0*/  LEA R22, P0, R2, UR8, 0x2 ;  /* 0x0000000802167c11 */ /* 0x001fc8000f8010ff */
[----:B------:R-:W-:-:S03]  /*01d0*/  LEA.HI.X R23, R2, UR9, R3, 0x2, P0 ;  /* 0x0000000902177c11 */ /* 0x000fc600080f1403 */
[----:B------:R-:W-:Y:S02]  /*01e0*/  IMAD.WIDE.U32 R24, R0, 0x20, R22 ;  /* 0x0000002000187825 */ /* 0x000fe400078e0016 */
[----:B------:R-:W5:Y:S04]  /*01f0*/  LDG.E R8, desc[UR4][R22.64] ;  /* 0x0000000416087981 */ /* 0x000f68000c1e1900 */
[----:B------:R-:W5:Y:S04]  /*0200*/  LDG.E R9, desc[UR4][R24.64] ;  /* 0x0000000418097981 */ /* 0x000f68000c1e1900 */
[----:B------:R-:W5:Y:S04]  /*0210*/  LDG.E R10, desc[UR4][R22.64+0x10] ;  /* 0x00001004160a7981 */ /* 0x000f68000c1e1900 */
[----:B------:R-:W5:Y:S04]  /*0220*/  LDG.E R11, desc[UR4][R24.64+0x10] ;  /* 0x00001004180b7981 */ /* 0x000f68000c1e1900 */
[----:B--2---:R-:W-:Y:S04]  /*0230*/  MOVM.16.MT88 R4, R4 ;  /* 0x000000000404723a */ /* 0x004fe80000000000 */
[----:B---3--:R-:W-:Y:S04]  /*0240*/  MOVM.16.MT88 R16, R13 ;  /* 0x000000000d10723a */ /* 0x008fe80000000000 */
[----:B----4-:R-:W-:Y:S04]  /*0250*/  MOVM.16.MT88 R5, R5 ;  /* 0x000000000505723a */ /* 0x010fe80000000000 */
[----:B-----5:R-:W-:Y:S04]  /*0260*/  MOVM.16.MT88 R17, R12 ;  /* 0x000000000c11723a */ /* 0x020fe80000000000 */
[----:B------:R-:W-:Y:S04]  /*0270*/  MOVM.16.MT88 R6, R6 ;  /* 0x000000000606723a */ /* 0x000fe80000000000 */
[----:B------:R-:W0:Y:S04]  /*0280*/  MOVM.16.MT88 R7, R7 ;  /* 0x000000000707723a */ /* 0x000e280000000000 */
[----:B------:R-:W-:Y:S04]  /*0290*/  MOVM.16.MT88 R14, R14 ;  /* 0x000000000e0e723a */ /* 0x000fe80000000000 */
[----:B------:R-:W1:Y:S01]  /*02a0*/  MOVM.16.MT88 R15, R15 ;  /* 0x000000000f0f723a */ /* 0x000e620000000000 */
[----:B0-----:R-:W-:Y:S01]  /*02b0*/  HMMA.16816.F16 R16, R4, R16, R8 ;  /* 0x000000100410723c */ /* 0x001fe20000000808 */
[----:B------:R-:W-:-:S07]  /*02c0*/  LEA R8, P0, R2, UR10, 0x2 ;  /* 0x0000000a02087c11 */ /* 0x000fce000f8010ff */
[----:B-1----:R-:W-:Y:S01]  /*02d0*/  HMMA.16816.F16 R10, R4, R14, R10 ;  /* 0x0000000e040a723c */ /* 0x002fe2000000080a */
[----:B------:R-:W-:-:S03]  /*02e0*/  LEA.HI.X R9, R2, UR11, R3, 0x2, P0 ;  /* 0x0000000b02097c11 */ /* 0x000fc600080f1403 */
[----:B------:R-:W-:-:S07]  /*02f0*/  IMAD.WIDE.U32 R2, R0, 0x20, R8 ;  /* 0x0000002000027825 */ /* 0x000fce00078e0008 */
[----:B------:R-:W-:Y:S04]  /*0300*/  STG.E desc[UR4][R8.64], R16 ;  /* 0x0000001008007986 */ /* 0x000fe8000c101904 */
[----:B------:R-:W-:Y:S04]  /*0310*/  STG.E desc[UR4][R2.64], R17 ;  /* 0x0000001102007986 */ /* 0x000fe8000c101904 */
[----:B------:R-:W-:Y:S04]  /*0320*/  STG.E desc[UR4][R8.64+0x10], R10 ;  /* 0x0000100a08007986 */ /* 0x000fe8000c101904 */
[----:B------:R-:W-:Y:S01]  /*0330*/  STG.E desc[UR4][R2.64+0x10], R11 ;  /* 0x0000100b02007986 */ /* 0x000fe2000c101904 */
[----:B------:R-:W-:Y:S05]  /*0340*/  EXIT ;  /* 0x000000000000794d */ /* 0x000fea0003800000 */
.L_x_3:
        /* <DEDUP_REMOVED lines=11> */
.L_x_21:


//--------------------- .text._Z28wmma_example_row_row_col_rowP6__halfS0_S0_S0_iii --------------------------
	.section	.text._Z28wmma_example_row_row_col_rowP6__halfS0_S0_S0_iii,"ax",@progbits
	.align	128
        .global         _Z28wmma_example_row_row_col_rowP6__halfS0_S0_S0_iii
        .type           _Z28wmma_example_row_row_col_rowP6__halfS0_S0_S0_iii,@function
        .size           _Z28wmma_example_row_row_col_rowP6__halfS0_S0_S0_iii,(.L_x_22 - _Z28wmma_example_row_row_col_rowP6__halfS0_S0_S0_iii)
        .other          _Z28wmma_example_row_row_col_rowP6__halfS0_S0_S0_iii,@"STO_CUDA_ENTRY STV_DEFAULT"
_Z28wmma_example_row_row_col_rowP6__halfS0_S0_S0_iii:
.text._Z28wmma_example_row_row_col_rowP6__halfS0_S0_S0_iii:
[----:B------:R-:W-:Y:S01]  /*0000*/  LDC R1, c[0x0][0x37c] ;  /* 0x0000df00ff017b82 */ /* 0x000fe20000000800 */
[----:B------:R-:W0:Y:S07]  /*0010*/  S2R R2, SR_LANEID ;  /* 0x0000000000027919 */ /* 0x000e2e0000000000 */
[----:B------:R-:W1:Y:S01]  /*0020*/  LDC R17, c[0x0][0x3a8] ;  /* 0x0000ea00ff117b82 */ /* 0x000e620000000800 */
[----:B------:R-:W2:Y:S01]  /*0030*/  LDCU.128 UR8, c[0x0][0x380] ;  /* 0x00007000ff0877ac */ /* 0x000ea20008000c00 */
[----:B------:R-:W-:Y:S01]  /*0040*/  IMAD.MOV.U32 R3, RZ, RZ, RZ ;  /* 0x000000ffff037224 */ /* 0x000fe200078e00ff */
[----:B------:R-:W3:Y:S05]  /*0050*/  LDCU.128 UR12, c[0x0][0x390] ;  /* 0x00007200ff0c77ac */ /* 0x000eea0008000c00 */
[----:B------:R-:W4:Y:S01]  /*0060*/  LDC R0, c[0x0][0x3a4] ;  /* 0x0000e900ff007b82 */ /* 0x000f220000000800 */
[----:B------:R-:W5:Y:S01]  /*0070*/  LDCU.64 UR4, c[0x0][0x358] ;  /* 0x00006b00ff0477ac */ /* 0x000f620008000a00 */
[----:B-1----:R-:W-:-:S02]  /*0080*/  SHF.R.U32.HI R4, RZ, 0x1, R17 ;  /* 0x00000001ff047819 */ /* 0x002fc40000011611 */
[----:B0-----:R-:W-:Y:S02]  /*0090*/  SHF.R.U32.HI R7, RZ, 0x2, R2 ;  /* 0x00000002ff077819 */ /* 0x001fe40000011602 */
[----:B------:R-:W-:Y:S02]  /*00a0*/  LOP3.LUT R2, R2, 0x3, RZ, 0xc0, !PT ;  /* 0x0000000302027812 */ /* 0x000fe400078ec0ff */
[----:B----4-:R-:W-:-:S03]  /*00b0*/  SHF.R.U32.HI R0, RZ, 0x1, R0 ;  /* 0x00000001ff007819 */ /* 0x010fc60000011600 */
[----:B------:R-:W-:-:S04]  /*00c0*/  IMAD.WIDE.U32 R4, R7, R4, R2 ;  /* 0x0000000407047225 */ /* 0x000fc800078e0002 */
[----:B------:R-:W-:Y:S01]  /*00d0*/  IMAD.WIDE.U32 R2, R7, R0, R2 ;  /* 0x0000000007027225 */ /* 0x000fe200078e0002 */
[----:B--2---:R-:W-:-:S04]  /*00e0*/  LEA R18, P0, R4, UR10, 0x2 ;  /* 0x0000000a04127c11 */ /* 0x004fc8000f8010ff */
[C---:B------:R-:W-:Y:S02]  /*00f0*/  LEA.HI.X R19, R4.reuse, UR11, R5, 0x2, P0 ;  /* 0x0000000b04137c11 */ /* 0x040fe400080f1405 */
[----:B------:R-:W-:Y:S02]  /*0100*/  LEA R14, P0, R4, UR8, 0x2 ;  /* 0x00000008040e7c11 */ /* 0x000fe4000f8010ff */
[----:B---3--:R-:W-:Y:S01]  /*0110*/  LEA R8, P1, R2, UR12, 0x2 ;  /* 0x0000000c02087c11 */ /* 0x008fe2000f8210ff */
[C---:B------:R-:W-:Y:S01]  /*0120*/  IMAD.WIDE.U32 R20, R17.reuse, 0x10, R18 ;  /* 0x0000001011147825 */ /* 0x040fe200078e0012 */
[----:B------:R-:W-:Y:S01]  /*0130*/  LEA.HI.X R15, R4, UR9, R5, 0x2, P0 ;  /* 0x00000009040f7c11 */ /* 0x000fe200080f1405 */
[----:B-----5:R-:W2:Y:S01]  /*0140*/  LDG.E R10, desc[UR4][R18.64] ;  /* 0x00000004120a7981 */ /* 0x020ea2000c1e1900 */
[----:B------:R-:W-:Y:S01]  /*0150*/  LEA.HI.X R9, R2, UR13, R3, 0x2, P1 ;  /* 0x0000000d02097c11 */ /* 0x000fe200088f1403 */
[----:B------:R-:W-:Y:S02]  /*0160*/  IMAD.WIDE.U32 R16, R17, 0x10, R14 ;  /* 0x0000001011107825 */ /* 0x000fe400078e000e */
[----:B------:R-:W2:Y:S02]  /*0170*/  LDG.E R11, desc[UR4][R18.64+0x10] ;  /* 0x00001004120b7981 */ /* 0x000ea4000c1e1900 */
[----:B------:R-:W-:-:S02]  /*0180*/  IMAD.WIDE.U32 R22, R0, 0x20, R8 ;  /* 0x0000002000167825 */ /* 0x000fc400078e0008 */
[----:B------:R-:W2:Y:S04]  /*0190*/  LDG.E R4, desc[UR4][R14.64] ;  /* 0x000000040e047981 */ /* 0x000ea8000c1e1900 */
[----:B------:R-:W2:Y:S04]  /*01a0*/  LDG.E R6, desc[UR4][R14.64+0x10] ;  /* 0x000010040e067981 */ /* 0x000ea8000c1e1900 */
[----:B------:R-:W2:Y:S04]  /*01b0*/  LDG.E R5, desc[UR4][R16.64] ;  /* 0x0000000410057981 */ /* 0x000ea8000c1e1900 */
[----:B------:R-:W2:Y:S04]  /*01c0*/  LDG.E R7, desc[UR4][R16.64+0x10] ;  /* 0x0000100410077981 */ /* 0x000ea8000c1e1900 */
[----:B------:R-:W2:Y:S04]  /*01d0*/  LDG.E R24, desc[UR4][R8.64] ;  /* 0x0000000408187981 */ /* 0x000ea8000c1e1900 */
[----:B------:R-:W2:Y:S04]  /*01e0*/  LDG.E R25, desc[UR4][R22.64] ;  /* 0x0000000416197981 */ /* 0x000ea8000c1e1900 */
[----:B------:R-:W3:Y:S04]  /*01f0*/  LDG.E R12, desc[UR4][R20.64] ;  /* 0x00000004140c7981 */ /* 0x000ee8000c1e1900 */
[----:B------:R-:W3:Y:S04]  /*0200*/  LDG.E R13, desc[UR4][R20.64+0x10] ;  /* 0x00001004140d7981 */ /* 0x000ee8000c1e1900 */
[----:B------:R-:W3:Y:S04]  /*0210*/  LDG.E R18, desc[UR4][R8.64+0x10] ;  /* 0x0000100408127981 */ /* 0x000ee8000c1e1900 */
[----:B------:R-:W3:Y:S01]  /*0220*/  LDG.E R19, desc[UR4][R22.64+0x10] ;  /* 0x0000100416137981 */ /* 0x000ee2000c1e1900 */
[C---:B--2---:R-:W-:Y:S08]  /*0230*/  HMMA.16816.F16 R10, R4.reuse, R10, R24 ;  /* 0x0000000a040a723c */ /* 0x044ff00000000818 */
[----:B---3--:R-:W-:Y:S01]  /*0240*/  HMMA.16816.F16 R12, R4, R12, R18 ;  /* 0x0000000c040c723c */ /* 0x008fe20000000812 */
        /* <DEDUP_REMOVED lines=8> */
.L_x_4:
        /* <DEDUP_REMOVED lines=11> */
.L_x_22:


//--------------------- .text._Z28wmma_example_row_row_col_colP6__halfS0_S0_S0_iii --------------------------
	.section	.text._Z28wmma_example_row_row_col_colP6__halfS0_S0_S0_iii,"ax",@progbits
	.align	128
        .global         _Z28wmma_example_row_row_col_colP6__halfS0_S0_S0_iii
        .type           _Z28wmma_example_row_row_col_colP6__halfS0_S0_S0_iii,@function
        .size           _Z28wmma_example_row_row_col_colP6__halfS0_S0_S0_iii,(.L_x_23 - _Z28wmma_example_row_row_col_colP6__halfS0_S0_S0_iii)
        .other          _Z28wmma_example_row_row_col_colP6__halfS0_S0_S0_iii,@"STO_CUDA_ENTRY STV_DEFAULT"
_Z28wmma_example_row_row_col_colP6__halfS0_S0_S0_iii:
.text._Z28wmma_example_row_row_col_colP6__halfS0_S0_S0_iii:
        /* <DEDUP_REMOVED lines=10> */
[----:B------:R-:W-:-:S05]  /*00a0*/  LOP3.LUT R2, R2, 0x3, RZ, 0xc0, !PT ;  /* 0x0000000302027812 */ /* 0x000fca00078ec0ff */
[----:B------:R-:W-:-:S03]  /*00b0*/  IMAD.WIDE.U32 R8, R13, R8, R2 ;  /* 0x000000080d087225 */ /* 0x000fc600078e0002 */
[----:B--2---:R-:W-:-:S04]  /*00c0*/  LEA R10, P0, R8, UR8, 0x2 ;  /* 0x00000008080a7c11 */ /* 0x004fc8000f8010ff */
[----:B------:R-:W-:-:S03]  /*00d0*/  LEA.HI.X R11, R8, UR9, R9, 0x2, P0 ;  /* 0x00000009080b7c11 */ /* 0x000fc600080f1409 */
[----:B------:R-:W-:Y:S02]  /*00e0*/  IMAD.WIDE.U32 R14, R19, 0x10, R10 ;  /* 0x00000010130e7825 */ /* 0x000fe400078e000a */
[----:B---3--:R-:W2:Y:S01]  /*00f0*/  LDG.E R4, desc[UR4][R10.64] ;  /* 0x000000040a047981 */ /* 0x008ea2000c1e1900 */
[----:B----4-:R-:W-:-:S03]  /*0100*/  SHF.R.U32.HI R0, RZ, 0x1, R0 ;  /* 0x00000001ff007819 */ /* 0x010fc60000011600 */
[----:B------:R-:W3:Y:S04]  /*0110*/  LDG.E R5, desc[UR4][R10.64+0x10] ;  /* 0x000010040a057981 */ /* 0x000ee8000c1e1900 */
[----:B------:R-:W4:Y:S04]  /*0120*/  LDG.E R6, desc[UR4][R14.64] ;  /* 0x000000040e067981 */ /* 0x000f28000c1e1900 */
[----:B------:R-:W4:Y:S01]  /*0130*/  LDG.E R7, desc[UR4][R14.64+0x10] ;  /* 0x000010040e077981 */ /* 0x000f22000c1e1900 */
[----:B------:R-:W-:Y:S01]  /*0140*/  IMAD.WIDE.U32 R2, R13, R0, R2 ;  /* 0x000000000d027225 */ /* 0x000fe200078e0002 */
[----:B------:R-:W-:-:S02]  /*0150*/  LEA R16, P0, R8, UR10, 0x2 ;  /* 0x0000000a08107c11 */ /* 0x000fc4000f8010ff */
[----:B-----5:R-:W-:Y:S02]  /*0160*/  LEA R12, P1, R2, UR12, 0x2 ;  /* 0x0000000c020c7c11 */ /* 0x020fe4000f8210ff */
[----:B------:R-:W-:Y:S02]  /*0170*/  LEA.HI.X R17, R8, UR11, R9, 0x2, P0 ;  /* 0x0000000b08117c11 */ /* 0x000fe400080f1409 */
[----:B------:R-:W-:Y:S01]  /*0180*/  LEA.HI.X R13, R2, UR13, R3, 0x2, P1 ;  /* 0x0000000d020d7c11 */ /* 0x000fe200088f1403 */
[----:B------:R-:W-:Y:S02]  /*0190*/  IMAD.WIDE.U32 R18, R19, 0x10, R16 ;  /* 0x0000001013127825 */ /* 0x000fe400078e0010 */
        /* <DEDUP_REMOVED lines=10> */
[----:B---3--:R-:W-:Y:S04]  /*0240*/  MOVM.16.MT88 R5, R5 ;  /* 0x000000000505723a */ /* 0x008fe80000000000 */
[----:B----4-:R-:W-:Y:S04]  /*0250*/  MOVM.16.MT88 R6, R6 ;  /* 0x000000000606723a */ /* 0x010fe80000000000 */
[----:B------:R-:W5:Y:S02]  /*0260*/  MOVM.16.MT88 R7, R7 ;  /* 0x000000000707723a */ /* 0x000f640000000000 */
[----:B-----5:R-:W-:Y:S01]  /*0270*/  HMMA.16816.F16 R14, R4, R8, R14 ;  /* 0x00000008040e723c */ /* 0x020fe2000000080e */
[----:B------:R-:W-:-:S04]  /*0280*/  LEA R8, P0, R2, UR14, 0x2 ;  /* 0x0000000e02087c11 */ /* 0x000fc8000f8010ff */
[----:B------:R-:W-:-:S03]  /*0290*/  LEA.HI.X R9, R2, UR15, R3, 0x2, P0 ;  /* 0x0000000f02097c11 */ /* 0x000fc600080f1403 */
[----:B------:R-:W-:Y:S01]  /*02a0*/  HMMA.16816.F16 R10, R4, R10, R22 ;  /* 0x0000000a040a723c */ /* 0x000fe20000000816 */
[----:B------:R-:W-:-:S10]  /*02b0*/  IMAD.WIDE.U32 R2, R0, 0x20, R8 ;  /* 0x0000002000027825 */ /* 0x000fd400078e0008 */
[----:B------:R-:W-:Y:S04]  /*02c0*/  STG.E desc[UR4][R8.64], R14 ;  /* 0x0000000e08007986 */ /* 0x000fe8000c101904 */
[----:B------:R-:W-:Y:S04]  /*02d0*/  STG.E desc[UR4][R2.64], R15 ;  /* 0x0000000f02007986 */ /* 0x000fe8000c101904 */
[----:B------:R-:W-:Y:S04]  /*02e0*/  STG.E desc[UR4][R8.64+0x10], R10 ;  /* 0x0000100a08007986 */ /* 0x000fe8000c101904 */
[----:B------:R-:W-:Y:S01]  /*02f0*/  STG.E desc[UR4][R2.64+0x10], R11 ;  /* 0x0000100b02007986 */ /* 0x000fe2000c101904 */
[----:B------:R-:W-:Y:S05]  /*0300*/  EXIT ;  /* 0x000000000000794d */ /* 0x000fea0003800000 */
.L_x_5:
        /* <DEDUP_REMOVED lines=15> */
.L_x_23:


//--------------------- .text._Z28wmma_example_row_col_row_rowP6__halfS0_S0_S0_iii --------------------------
	.section	.text._Z28wmma_example_row_col_row_rowP6__halfS0_S0_S0_iii,"ax",@progbits
	.align	128
        .global         _Z28wmma_example_row_col_row_rowP6__halfS0_S0_S0_iii
        .type           _Z28wmma_example_row_col_row_rowP6__halfS0_S0_S0_iii,@function
        .size           _Z28wmma_example_row_col_row_rowP6__halfS0_S0_S0_iii,(.L_x_24 - _Z28wmma_example_row_col_row_rowP6__halfS0_S0_S0_iii)
        .other          _Z28wmma_example_row_col_row_rowP6__halfS0_S0_S0_iii,@"STO_CUDA_ENTRY STV_DEFAULT"
_Z28wmma_example_row_col_row_rowP6__halfS0_S0_S0_iii:
.text._Z28wmma_example_row_col_row_rowP6__halfS0_S0_S0_iii:
        /* <DEDUP_REMOVED lines=14> */
[----:B--2---:R-:W-:Y:S02]  /*00e0*/  LEA R16, P0, R4, UR10, 0x2 ;  /* 0x0000000a04107c11 */ /* 0x004fe4000f8010ff */
[----:B---3--:R-:W-:Y:S02]  /*00f0*/  LEA R22, P1, R2, UR12, 0x2 ;  /* 0x0000000c02167c11 */ /* 0x008fe4000f8210ff */
[----:B------:R-:W-:Y:S02]  /*0100*/  LEA.HI.X R17, R4, UR11, R5, 0x2, P0 ;  /* 0x0000000b04117c11 */ /* 0x000fe400080f1405 */
[----:B------:R-:W-:Y:S01]  /*0110*/  LEA.HI.X R23, R2, UR13, R3, 0x2, P1 ;  /* 0x0000000d02177c11 */ /* 0x000fe200088f1403 */
[----:B------:R-:W-:Y:S02]  /*0120*/  IMAD.WIDE.U32 R18, R7, 0x10, R16 ;  /* 0x0000001007127825 */ /* 0x000fe400078e0010 */
[----:B-----5:R-:W2:Y:S02]  /*0130*/  LDG.E R9, desc[UR4][R16.64] ;  /* 0x0000000410097981 */ /* 0x020ea4000c1e1900 */
[----:B------:R-:W-:-:S02]  /*0140*/  IMAD.WIDE.U32 R24, R0, 0x20, R22 ;  /* 0x0000002000187825 */ /* 0x000fc400078e0016 */
[----:B------:R-:W3:Y:S04]  /*0150*/  LDG.E R10, desc[UR4][R22.64] ;  /* 0x00000004160a7981 */ /* 0x000ee8000c1e1900 */
[----:B------:R-:W4:Y:S04]  /*0160*/  LDG.E R26, desc[UR4][R22.64+0x10] ;  /* 0x00001004161a7981 */ /* 0x000f28000c1e1900 */
[----:B------:R-:W5:Y:S04]  /*0170*/  LDG.E R11, desc[UR4][R18.64] ;  /* 0x00000004120b7981 */ /* 0x000f68000c1e1900 */
[----:B------:R2:W5:Y:S04]  /*0180*/  LDG.E R8, desc[UR4][R16.64+0x10] ;  /* 0x0000100410087981 */ /* 0x000568000c1e1900 */
[----:B------:R0:W5:Y:S04]  /*0190*/  LDG.E R15, desc[UR4][R18.64+0x10] ;  /* 0x00001004120f7981 */ /* 0x000168000c1e1900 */
[----:B------:R-:W5:Y:S04]  /*01a0*/  LDG.E R14, desc[UR4][R24.64] ;  /* 0x00000004180e7981 */ /* 0x000f68000c1e1900 */
[----:B------:R1:W5:Y:S01]  /*01b0*/  LDG.E R27, desc[UR4][R24.64+0x10] ;  /* 0x00001004181b7981 */ /* 0x000362000c1e1900 */
[----:B------:R-:W-:-:S04]  /*01c0*/  LEA R12, P0, R4, UR8, 0x2 ;  /* 0x00000008040c7c11 */ /* 0x000fc8000f8010ff */
        /* <DEDUP_REMOVED lines=9> */
[----:B-----5:R-:W2:Y:S04]  /*0260*/  MOVM.16.MT88 R17, R11 ;  /* 0x000000000b11723a */ /* 0x020ea80000000000 */
[----:B0-----:R-:W-:Y:S04]  /*0270*/  MOVM.16.MT88 R18, R8 ;  /* 0x000000000812723a */ /* 0x001fe80000000000 */
[----:B------:R-:W-:Y:S04]  /*0280*/  MOVM.16.MT88 R19, R15 ;  /* 0x000000000f13723a */ /* 0x000fe80000000000 */
[----:B-1----:R-:W-:Y:S04]  /*0290*/  MOVM.16.MT88 R24, R14 ;  /* 0x000000000e18723a */ /* 0x002fe80000000000 */
[----:B------:R-:W0:Y:S01]  /*02a0*/  MOVM.16.MT88 R25, R27 ;  /* 0x000000001b19723a */ /* 0x000e220000000000 */
[C---:B--2---:R-:W-:Y:S08]  /*02b0*/  HMMA.16816.F16 R16, R4.reuse, R16, R22 ;  /* 0x000000100410723c */ /* 0x044ff00000000816 */
        /* <DEDUP_REMOVED lines=9> */
.L_x_6:
        /* <DEDUP_REMOVED lines=11> */
.L_x_24:


//--------------------- .text._Z28wmma_example_row_col_row_colP6__halfS0_S0_S0_iii --------------------------
	.section	.text._Z28wmma_example_row_col_row_colP6__halfS0_S0_S0_iii,"ax",@progbits
	.align	128
        .global         _Z28wmma_example_row_col_row_colP6__halfS0_S0_S0_iii
        .type           _Z28wmma_example_row_col_row_colP6__halfS0_S0_S0_iii,@function
        .size           _Z28wmma_example_row_col_row_colP6__halfS0_S0_S0_iii,(.L_x_25 - _Z28wmma_example_row_col_row_colP6__halfS0_S0_S0_iii)
        .other          _Z28wmma_example_row_col_row_colP6__halfS0_S0_S0_iii,@"STO_CUDA_ENTRY STV_DEFAULT"
_Z28wmma_example_row_col_row_colP6__halfS0_S0_S0_iii:
.text._Z28wmma_example_row_col_row_colP6__halfS0_S0_S0_iii:
        /* <DEDUP_REMOVED lines=14> */
[C---:B--2---:R-:W-:Y:S02]  /*00e0*/  LEA R18, P0, R6.reuse, UR8, 0x2 ;  /* 0x0000000806127c11 */ /* 0x044fe4000f8010ff */
[----:B------:R-:W-:Y:S02]  /*00f0*/  LEA R8, P1, R6, UR10, 0x2 ;  /* 0x0000000a06087c11 */ /* 0x000fe4000f8210ff */
[----:B---3--:R-:W-:Y:S02]  /*0100*/  LEA R4, P2, R2, UR12, 0x2 ;  /* 0x0000000c02047c11 */ /* 0x008fe4000f8410ff */
[C-C-:B------:R-:W-:Y:S02]  /*0110*/  LEA.HI.X R19, R6.reuse, UR9, R7.reuse, 0x2, P0 ;  /* 0x0000000906137c11 */ /* 0x140fe400080f1407 */
[----:B------:R-:W-:Y:S02]  /*0120*/  LEA.HI.X R9, R6, UR11, R7, 0x2, P1 ;  /* 0x0000000b06097c11 */ /* 0x000fe400088f1407 */
[----:B------:R-:W-:Y:S01]  /*0130*/  LEA.HI.X R5, R2, UR13, R3, 0x2, P2 ;  /* 0x0000000d02057c11 */ /* 0x000fe200090f1403 */
[C---:B------:R-:W-:Y:S01]  /*0140*/  IMAD.WIDE.U32 R6, R11.reuse, 0x10, R18 ;  /* 0x000000100b067825 */ /* 0x040fe200078e0012 */
[----:B-----5:R-:W2:Y:S03]  /*0150*/  LDG.E R20, desc[UR4][R18.64] ;  /* 0x0000000412147981 */ /* 0x020ea6000c1e1900 */
[----:B------:R-:W-:Y:S01]  /*0160*/  IMAD.WIDE.U32 R16, R11, 0x10, R8 ;  /* 0x000000100b107825 */ /* 0x000fe200078e0008 */
[----:B------:R-:W3:Y:S03]  /*0170*/  LDG.E R24, desc[UR4][R8.64] ;  /* 0x0000000408187981 */ /* 0x000ee6000c1e1900 */
[----:B------:R-:W-:Y:S01]  /*0180*/  IMAD.WIDE.U32 R10, R0, 0x20, R4 ;  /* 0x00000020000a7825 */ /* 0x000fe200078e0004 */
[----:B------:R-:W4:Y:S04]  /*0190*/  LDG.E R14, desc[UR4][R4.64] ;  /* 0x00000004040e7981 */ /* 0x000f28000c1e1900 */
[----:B------:R2:W5:Y:S04]  /*01a0*/  LDG.E R15, desc[UR4][R4.64+0x10] ;  /* 0x00001004040f7981 */ /* 0x000568000c1e1900 */
[----:B------:R-:W5:Y:S04]  /*01b0*/  LDG.E R21, desc[UR4][R18.64+0x10] ;  /* 0x0000100412157981 */ /* 0x000f68000c1e1900 */
[----:B------:R-:W5:Y:S04]  /*01c0*/  LDG.E R25, desc[UR4][R16.64] ;  /* 0x0000000410197981 */ /* 0x000f68000c1e1900 */
[----:B------:R-:W5:Y:S04]  /*01d0*/  LDG.E R22, desc[UR4][R6.64] ;  /* 0x0000000406167981 */ /* 0x000f68000c1e1900 */
[----:B------:R-:W5:Y:S04]  /*01e0*/  LDG.E R23, desc[UR4][R6.64+0x10] ;  /* 0x0000100406177981 */ /* 0x000f68000c1e1900 */
[----:B------:R3:W5:Y:S04]  /*01f0*/  LDG.E R12, desc[UR4][R8.64+0x10] ;  /* 0x00001004080c7981 */ /* 0x000768000c1e1900 */
        /* <DEDUP_REMOVED lines=8> */
[----:B------:R-:W-:Y:S04]  /*0280*/  MOVM.16.MT88 R9, R25 ;  /* 0x000000001909723a */ /* 0x000fe80000000000 */
[----:B------:R-:W-:Y:S04]  /*0290*/  MOVM.16.MT88 R6, R22 ;  /* 0x000000001606723a */ /* 0x000fe80000000000 */
[----:B------:R-:W0:Y:S04]  /*02a0*/  MOVM.16.MT88 R7, R23 ;  /* 0x000000001707723a */ /* 0x000e280000000000 */
[----:B------:R-:W-:Y:S04]  /*02b0*/  MOVM.16.MT88 R12, R12 ;  /* 0x000000000c0c723a */ /* 0x000fe80000000000 */
[----:B------:R-:W-:Y:S04]  /*02c0*/  MOVM.16.MT88 R13, R13 ;  /* 0x000000000d0d723a */ /* 0x000fe80000000000 */
[----:B------:R-:W-:Y:S04]  /*02d0*/  MOVM.16.MT88 R26, R26 ;  /* 0x000000001a1a723a */ /* 0x000fe80000000000 */
[----:B------:R-:W1:Y:S01]  /*02e0*/  MOVM.16.MT88 R27, R27 ;  /* 0x000000001b1b723a */ /* 0x000e620000000000 */
[C---:B0-----:R-:W-:Y:S08]  /*02f0*/  HMMA.16816.F16 R8, R4.reuse, R8, R14 ;  /* 0x000000080408723c */ /* 0x041ff0000000080e */
[----:B-1----:R-:W-:Y:S01]  /*0300*/  HMMA.16816.F16 R6, R4, R12, R26 ;  /* 0x0000000c0406723c */ /* 0x002fe2000000081a */
        /* <DEDUP_REMOVED lines=8> */
.L_x_7:
        /* <DEDUP_REMOVED lines=15> */
.L_x_25:


//--------------------- .text._Z28wmma_example_row_col_col_rowP6__halfS0_S0_S0_iii --------------------------
	.section	.text._Z28wmma_example_row_col_col_rowP6__halfS0_S0_S0_iii,"ax",@progbits
	.align	128
        .global         _Z28wmma_example_row_col_col_rowP6__halfS0_S0_S0_iii
        .type           _Z28wmma_example_row_col_col_rowP6__halfS0_S0_S0_iii,@function
        .size           _Z28wmma_example_row_col_col_rowP6__halfS0_S0_S0_iii,(.L_x_26 - _Z28wmma_example_row_col_col_rowP6__halfS0_S0_S0_iii)
        .other          _Z28wmma_example_row_col_col_rowP6__halfS0_S0_S0_iii,@"STO_CUDA_ENTRY STV_DEFAULT"
_Z28wmma_example_row_col_col_rowP6__halfS0_S0_S0_iii:
.text._Z28wmma_example_row_col_col_rowP6__halfS0_S0_S0_iii:
        /* <DEDUP_REMOVED lines=12> */
[----:B------:R-:W-:-:S04]  /*00c0*/  IMAD.WIDE.U32 R18, R7, R0, R2 ;  /* 0x0000000007127225 */ /* 0x000fc800078e0002 */
[----:B------:R-:W-:Y:S01]  /*00d0*/  IMAD.WIDE.U32 R2, R7, R6, R2 ;  /* 0x0000000607027225 */ /* 0x000fe200078e0002 */
[----:B--2---:R-:W-:-:S04]  /*00e0*/  LEA R4, P0, R18, UR12, 0x2 ;  /* 0x0000000c12047c11 */ /* 0x004fc8000f8010ff */
[----:B------:R-:W-:-:S03]  /*00f0*/  LEA.HI.X R5, R18, UR13, R19, 0x2, P0 ;  /* 0x0000000d12057c11 */ /* 0x000fc600080f1413 */
[----:B------:R-:W-:Y:S02]  /*0100*/  IMAD.WIDE.U32 R20, R0, 0x20, R4 ;  /* 0x0000002000147825 */ /* 0x000fe400078e0004 */
[----:B---3--:R-:W2:Y:S04]  /*0110*/  LDG.E R8, desc[UR4][R4.64] ;  /* 0x0000000404087981 */ /* 0x008ea8000c1e1900 */
[----:B------:R-:W3:Y:S04]  /*0120*/  LDG.E R22, desc[UR4][R4.64+0x10] ;  /* 0x0000100404167981 */ /* 0x000ee8000c1e1900 */
[----:B------:R-:W4:Y:S04]  /*0130*/  LDG.E R9, desc[UR4][R20.64] ;  /* 0x0000000414097981 */ /* 0x000f28000c1e1900 */
[----:B------:R-:W4:Y:S01]  /*0140*/  LDG.E R23, desc[UR4][R20.64+0x10] ;  /* 0x0000100414177981 */ /* 0x000f22000c1e1900 */
[----:B-----5:R-:W-:-:S02]  /*0150*/  LEA R10, P0, R2, UR8, 0x2 ;  /* 0x00000008020a7c11 */ /* 0x020fc4000f8010ff */
[C---:B------:R-:W-:Y:S02]  /*0160*/  LEA R14, P1, R2.reuse, UR10, 0x2 ;  /* 0x0000000a020e7c11 */ /* 0x040fe4000f8210ff */
[C-C-:B------:R-:W-:Y:S02]  /*0170*/  LEA.HI.X R11, R2.reuse, UR9, R3.reuse, 0x2, P0 ;  /* 0x00000009020b7c11 */ /* 0x140fe400080f1403 */
[----:B------:R-:W-:Y:S01]  /*0180*/  LEA.HI.X R15, R2, UR11, R3, 0x2, P1 ;  /* 0x0000000b020f7c11 */ /* 0x000fe200088f1403 */
[C---:B------:R-:W-:Y:S02]  /*0190*/  IMAD.WIDE.U32 R12, R17.reuse, 0x10, R10 ;  /* 0x00000010110c7825 */ /* 0x040fe400078e000a */
        /* <DEDUP_REMOVED lines=13> */
[----:B-----5:R-:W-:Y:S01]  /*0270*/  HMMA.16816.F16 R24, R4, R2, R24 ;  /* 0x000000020418723c */ /* 0x020fe20000000818 */
[----:B------:R-:W-:-:S07]  /*0280*/  LEA R2, P0, R18, UR14, 0x2 ;  /* 0x0000000e12027c11 */ /* 0x000fce000f8010ff */
[----:B0-----:R-:W-:Y:S01]  /*0290*/  HMMA.16816.F16 R20, R4, R20, R26 ;  /* 0x000000140414723c */ /* 0x001fe2000000081a */
[----:B------:R-:W-:-:S03]  /*02a0*/  LEA.HI.X R3, R18, UR15, R19, 0x2, P0 ;  /* 0x0000000f12037c11 */ /* 0x000fc600080f1413 */
[----:B------:R-:W-:-:S07]  /*02b0*/  IMAD.WIDE.U32 R4, R0, 0x20, R2 ;  /* 0x0000002000047825 */ /* 0x000fce00078e0002 */
[----:B------:R-:W-:Y:S04]  /*02c0*/  STG.E desc[UR4][R2.64], R24 ;  /* 0x0000001802007986 */ /* 0x000fe8000c101904 */
[----:B------:R-:W-:Y:S04]  /*02d0*/  STG.E desc[UR4][R4.64], R25 ;  /* 0x0000001904007986 */ /* 0x000fe8000c101904 */
[----:B------:R-:W-:Y:S04]  /*02e0*/  STG.E desc[UR4][R2.64+0x10], R20 ;  /* 0x0000101402007986 */ /* 0x000fe8000c101904 */
[----:B------:R-:W-:Y:S01]  /*02f0*/  STG.E desc[UR4][R4.64+0x10], R21 ;  /* 0x0000101504007986 */ /* 0x000fe2000c101904 */
[----:B------:R-:W-:Y:S05]  /*0300*/  EXIT ;  /* 0x000000000000794d */ /* 0x000fea0003800000 */
.L_x_8:
        /* <DEDUP_REMOVED lines=15> */
.L_x_26:


//--------------------- .text._Z28wmma_example_row_col_col_colP6__halfS0_S0_S0_iii --------------------------
	.section	.text._Z28wmma_example_row_col_col_colP6__halfS0_S0_S0_iii,"ax",@progbits
	.align	128
        .global         _Z28wmma_example_row_col_col_colP6__halfS0_S0_S0_iii
        .type           _Z28wmma_example_row_col_col_colP6__halfS0_S0_S0_iii,@function
        .size           _Z28wmma_example_row_col_col_colP6__halfS0_S0_S0_iii,(.L_x_27 - _Z28wmma_example_row_col_col_colP6__halfS0_S0_S0_iii)
        .other          _Z28wmma_example_row_col_col_colP6__halfS0_S0_S0_iii,@"STO_CUDA_ENTRY STV_DEFAULT"
_Z28wmma_example_row_col_col_colP6__halfS0_S0_S0_iii:
.text._Z28wmma_example_row_col_col_colP6__halfS0_S0_S0_iii:
        /* <DEDUP_REMOVED lines=23> */
[----:B------:R3:W5:Y:S04]  /*0170*/  LDG.E R26, desc[UR4][R18.64+0x10] ;  /* 0x00001004121a7981 */ /* 0x000768000c1e1900 */
[----:B------:R-:W5:Y:S04]  /*0180*/  LDG.E R6, desc[UR4][R20.64] ;  /* 0x0000000414067981 */ /* 0x000f68000c1e1900 */
[----:B------:R-:W5:Y:S04]  /*0190*/  LDG.E R27, desc[UR4][R20.64+0x10] ;  /* 0x00001004141b7981 */ /* 0x000f68000c1e1900 */
[----:B------:R-:W5:Y:S04]  /*01a0*/  LDG.E R14, desc[UR4][R24.64] ;  /* 0x00000004180e7981 */ /* 0x000f68000c1e1900 */
[----:B------:R-:W5:Y:S01]  /*01b0*/  LDG.E R28, desc[UR4][R24.64+0x10] ;  /* 0x00001004181c7981 */ /* 0x000f62000c1e1900 */
        /* <DEDUP_REMOVED lines=25> */
.L_x_9:
        /* <DEDUP_REMOVED lines=11> */
.L_x_27:


//--------------------- .text._Z28wmma_example_col_row_row_rowP6__halfS0_S0_S0_iii --------------------------
	.section	.text._Z28wmma_example_col_row_row_rowP6__halfS0_S0_S0_iii,"ax",@progbits
	.align	128
        .global         _Z28wmma_example_col_row_row_rowP6__halfS0_S0_S0_iii
        .type           _Z28wmma_example_col_row_row_rowP6__halfS0_S0_S0_iii,@function
        .size           _Z28wmma_example_col_row_row_rowP6__halfS0_S0_S0_iii,(.L_x_28 - _Z28wmma_example_col_row_row_rowP6__halfS0_S0_S0_iii)
        .other          _Z28wmma_example_col_row_row_rowP6__halfS0_S0_S0_iii,@"STO_CUDA_ENTRY STV_DEFAULT"
_Z28wmma_example_col_row_row_rowP6__halfS0_S0_S0_iii:
.text._Z28wmma_example_col_row_row_rowP6__halfS0_S0_S0_iii:
        /* <DEDUP_REMOVED lines=17> */
[----:B------:R-:W3:Y:S04]  /*0110*/  LDG.E R8, desc[UR4][R20.64] ;  /* 0x0000000414087981 */ /* 0x000ee8000c1e1900 */
[----:B------:R2:W4:Y:S04]  /*0120*/  LDG.E R10, desc[UR4][R18.64+0x10] ;  /* 0x00001004120a7981 */ /* 0x000528000c1e1900 */
        /* <DEDUP_REMOVED lines=21> */
[----:B0-----:R-:W-:Y:S11]  /*0280*/  HMMA.16816.F16 R24, R4, R10, R24 ;  /* 0x0000000a0418723c */ /* 0x001ff60000000818 */
[----:B------:R-:W0:Y:S04]  /*0290*/  MOVM.16.MT88 R7, R18 ;  /* 0x000000001207723a */ /* 0x000e280000000000 */
[----:B------:R-:W1:Y:S04]  /*02a0*/  MOVM.16.MT88 R19, R19 ;  /* 0x000000001313723a */ /* 0x000e680000000000 */
[----:B------:R-:W2:Y:S04]  /*02b0*/  MOVM.16.MT88 R15, R24 ;  /* 0x00000000180f723a */ /* 0x000ea80000000000 */
[----:B------:R-:W3:Y:S01]  /*02c0*/  MOVM.16.MT88 R25, R25 ;  /* 0x000000001919723a */ /* 0x000ee20000000000 */
[----:B------:R-:W-:-:S04]  /*02d0*/  LEA R4, P0, R2, UR14, 0x2 ;  /* 0x0000000e02047c11 */ /* 0x000fc8000f8010ff */
[----:B------:R-:W-:-:S03]  /*02e0*/  LEA.HI.X R5, R2, UR15, R3, 0x2, P0 ;  /* 0x0000000f02057c11 */ /* 0x000fc600080f1403 */
[----:B------:R-:W-:Y:S02]  /*02f0*/  IMAD.WIDE.U32 R2, R0, 0x20, R4 ;  /* 0x0000002000027825 */ /* 0x000fe400078e0004 */
[----:B0-----:R-:W-:Y:S04]  /*0300*/  STG.E desc[UR4][R4.64], R7 ;  /* 0x0000000704007986 */ /* 0x001fe8000c101904 */
[----:B-1----:R-:W-:Y:S04]  /*0310*/  STG.E desc[UR4][R4.64+0x10], R19 ;  /* 0x0000101304007986 */ /* 0x002fe8000c101904 */
[----:B--2---:R-:W-:Y:S04]  /*0320*/  STG.E desc[UR4][R2.64], R15 ;  /* 0x0000000f02007986 */ /* 0x004fe8000c101904 */
[----:B---3--:R-:W-:Y:S01]  /*0330*/  STG.E desc[UR4][R2.64+0x10], R25 ;  /* 0x0000101902007986 */ /* 0x008fe2000c101904 */
[----:B------:R-:W-:Y:S05]  /*0340*/  EXIT ;  /* 0x000000000000794d */ /* 0x000fea0003800000 */
.L_x_10:
        /* <DEDUP_REMOVED lines=11> */
.L_x_28:


//--------------------- .text._Z28wmma_example_col_row_row_colP6__halfS0_S0_S0_iii --------------------------
	.section	.text._Z28wmma_example_col_row_row_colP6__halfS0_S0_S0_iii,"ax",@progbits
	.align	128
        .global         _Z28wmma_example_col_row_row_colP6__halfS0_S0_S0_iii
        .type           _Z28wmma_example_col_row_row_colP6__halfS0_S0_S0_iii,@function
        .size           _Z28wmma_example_col_row_row_colP6__halfS0_S0_S0_iii,(.L_x_29 - _Z28wmma_example_col_row_row_colP6__halfS0_S0_S0_iii)
        .other          _Z28wmma_example_col_row_row_colP6__halfS0_S0_S0_iii,@"STO_CUDA_ENTRY STV_DEFAULT"
_Z28wmma_example_col_row_row_colP6__halfS0_S0_S0_iii:
.text._Z28wmma_example_col_row_row_colP6__halfS0_S0_S0_iii:
        /* <DEDUP_REMOVED lines=24> */
[----:B------:R3:W5:Y:S04]  /*0180*/  LDG.E R7, desc[UR4][R16.64+0x10] ;  /* 0x0000100410077981 */ /* 0x000768000c1e1900 */
[----:B------:R-:W5:Y:S04]  /*0190*/  LDG.E R14, desc[UR4][R18.64+0x10] ;  /* 0x00001004120e7981 */ /* 0x000f68000c1e1900 */
[----:B------:R-:W5:Y:S01]  /*01a0*/  LDG.E R15, desc[UR4][R20.64+0x10] ;  /* 0x00001004140f7981 */ /* 0x000f62000c1e1900 */
[----:B------:R-:W-:-:S03]  /*01b0*/  IMAD.WIDE.U32 R2, R11, R0, R2 ;  /* 0x000000000b027225 */ /* 0x000fc600078e0002 */
        /* <DEDUP_REMOVED lines=16> */
[----:B-1----:R-:W-:Y:S11]  /*02c0*/  HMMA.16816.F16 R10, R4, R14, R10 ;  /* 0x0000000e040a723c */ /* 0x002ff6000000080a */
        /* <DEDUP_REMOVED lines=12> */
.L_x_11:
        /* <DEDUP_REMOVED lines=15> */
.L_x_29:


//--------------------- .text._Z28wmma_example_col_row_col_rowP6__halfS0_S0_S0_iii --------------------------
	.section	.text._Z28wmma_example_col_row_col_rowP6__halfS0_S0_S0_iii,"ax",@progbits
	.align	128
        .global         _Z28wmma_example_col_row_col_rowP6__halfS0_S0_S0_iii
        .type           _Z28wmma_example_col_row_col_rowP6__halfS0_S0_S0_iii,@function
        .size           _Z28wmma_example_col_row_col_rowP6__halfS0_S0_S0_iii,(.L_x_30 - _Z28wmma_example_col_row_col_rowP6__halfS0_S0_S0_iii)
        .other          _Z28wmma_example_col_row_col_rowP6__halfS0_S0_S0_iii,@"STO_CUDA_ENTRY STV_DEFAULT"
_Z28wmma_example_col_row_col_rowP6__halfS0_S0_S0_iii:
.text._Z28wmma_example_col_row_col_rowP6__halfS0_S0_S0_iii:
        /* <DEDUP_REMOVED lines=36> */
[----:B---3--:R-:W-:Y:S11]  /*0240*/  HMMA.16816.F16 R12, R4, R12, R18 ;  /* 0x0000000c040c723c */ /* 0x008ff60000000812 */
[----:B------:R-:W0:Y:S04]  /*0250*/  MOVM.16.MT88 R7, R10 ;  /* 0x000000000a07723a */ /* 0x000e280000000000 */
[----:B------:R-:W1:Y:S01]  /*0260*/  MOVM.16.MT88 R11, R11 ;  /* 0x000000000b0b723a */ /* 0x000e620000000000 */
[----:B------:R-:W-:-:S03]  /*0270*/  LEA R4, P0, R2, UR14, 0x2 ;  /* 0x0000000e02047c11 */ /* 0x000fc6000f8010ff */
[----:B------:R-:W2:Y:S04]  /*0280*/  MOVM.16.MT88 R15, R12 ;  /* 0x000000000c0f723a */ /* 0x000ea80000000000 */
[----:B------:R-:W3:Y:S01]  /*0290*/  MOVM.16.MT88 R13, R13 ;  /* 0x000000000d0d723a */ /* 0x000ee20000000000 */
[----:B------:R-:W-:-:S03]  /*02a0*/  LEA.HI.X R5, R2, UR15, R3, 0x2, P0 ;  /* 0x0000000f02057c11 */ /* 0x000fc600080f1403 */
[----:B------:R-:W-:Y:S02]  /*02b0*/  IMAD.WIDE.U32 R2, R0, 0x20, R4 ;  /* 0x0000002000027825 */ /* 0x000fe400078e0004 */
[----:B0-----:R-:W-:Y:S04]  /*02c0*/  STG.E desc[UR4][R4.64], R7 ;  /* 0x0000000704007986 */ /* 0x001fe8000c101904 */
[----:B-1----:R-:W-:Y:S04]  /*02d0*/  STG.E desc[UR4][R4.64+0x10], R11 ;  /* 0x0000100b04007986 */ /* 0x002fe8000c101904 */
[----:B--2---:R-:W-:Y:S04]  /*02e0*/  STG.E desc[UR4][R2.64], R15 ;  /* 0x0000000f02007986 */ /* 0x004fe8000c101904 */
[----:B---3--:R-:W-:Y:S01]  /*02f0*/  STG.E desc[UR4][R2.64+0x10], R13 ;  /* 0x0000100d02007986 */ /* 0x008fe2000c101904 */
[----:B------:R-:W-:Y:S05]  /*0300*/  EXIT ;  /* 0x000000000000794d */ /* 0x000fea0003800000 */
.L_x_12:
        /* <DEDUP_REMOVED lines=15> */
.L_x_30:


//--------------------- .text._Z28wmma_example_col_row_col_colP6__halfS0_S0_S0_iii --------------------------
	.section	.text._Z28wmma_example_col_row_col_colP6__halfS0_S0_S0_iii,"ax",@progbits
	.align	128
        .global         _Z28wmma_example_col_row_col_colP6__halfS0_S0_S0_iii
        .type           _Z28wmma_example_col_row_col_colP6__halfS0_S0_S0_iii,@function
        .size           _Z28wmma_example_col_row_col_colP6__halfS0_S0_S0_iii,(.L_x_31 - _Z28wmma_example_col_row_col_colP6__halfS0_S0_S0_iii)
        .other          _Z28wmma_example_col_row_col_colP6__halfS0_S0_S0_iii,@"STO_CUDA_ENTRY STV_DEFAULT"
_Z28wmma_example_col_row_col_colP6__halfS0_S0_S0_iii:
.text._Z28wmma_example_col_row_col_colP6__halfS0_S0_S0_iii:
        /* <DEDUP_REMOVED lines=39> */
[C---:B-----5:R-:W-:Y:S08]  /*0270*/  HMMA.16816.F16 R14, R4.reuse, R8, R14 ;  /* 0x00000008040e723c */ /* 0x060ff0000000080e */
[----:B------:R-:W-:Y:S11]  /*0280*/  HMMA.16816.F16 R10, R4, R10, R22 ;  /* 0x0000000a040a723c */ /* 0x000ff60000000816 */
        /* <DEDUP_REMOVED lines=12> */
.L_x_13:
        /* <DEDUP_REMOVED lines=11> */
.L_x_31:


//--------------------- .text._Z28wmma_example_col_col_row_rowP6__halfS0_S0_S0_iii --------------------------
	.section	.text._Z28wmma_example_col_col_row_rowP6__halfS0_S0_S0_iii,"ax",@progbits
	.align	128
        .global         _Z28wmma_example_col_col_row_rowP6__halfS0_S0_S0_iii
        .type           _Z28wmma_example_col_col_row_rowP6__halfS0_S0_S0_iii,@function
        .size           _Z28wmma_example_col_col_row_rowP6__halfS0_S0_S0_iii,(.L_x_32 - _Z28wmma_example_col_col_row_rowP6__halfS0_S0_S0_iii)
        .other          _Z28wmma_example_col_col_row_rowP6__halfS0_S0_S0_iii,@"STO_CUDA_ENTRY STV_DEFAULT"
_Z28wmma_example_col_col_row_rowP6__halfS0_S0_S0_iii:
.text._Z28wmma_example_col_col_row_rowP6__halfS0_S0_S0_iii:
        /* <DEDUP_REMOVED lines=57> */
.L_x_14:
        /* <DEDUP_REMOVED lines=15> */
.L_x_32:


//--------------------- .text._Z28wmma_example_col_col_row_colP6__halfS0_S0_S0_iii --------------------------
	.section	.text._Z28wmma_example_col_col_row_colP6__halfS0_S0_S0_iii,"ax",@progbits
	.align	128
        .global         _Z28wmma_example_col_col_row_colP6__halfS0_S0_S0_iii
        .type           _Z28wmma_example_col_col_row_colP6__halfS0_S0_S0_iii,@function
        .size           _Z28wmma_example_col_col_row_colP6__halfS0_S0_S0_iii,(.L_x_33 - _Z28wmma_example_col_col_row_colP6__halfS0_S0_S0_iii)
        .other          _Z28wmma_example_col_col_row_colP6__halfS0_S0_S0_iii,@"STO_CUDA_ENTRY STV_DEFAULT"
_Z28wmma_example_col_col_row_colP6__halfS0_S0_S0_iii:
.text._Z28wmma_example_col_col_row_colP6__halfS0_S0_S0_iii:
        /* <DEDUP_REMOVED lines=48> */
[----:B-1----:R-:W-:Y:S11]  /*0300*/  HMMA.16816.F16 R6, R4, R12, R26 ;  /* 0x0000000c0406723c */ /* 0x002ff6000000081a */
        /* <DEDUP_REMOVED lines=12> */
.L_x_15:
        /* <DEDUP_REMOVED lines=11> */
.L_x_33:


//--------------------- .text._Z28wmma_example_col_col_col_rowP6__halfS0_S0_S0_iii --------------------------
	.section	.text._Z28wmma_example_col_col_col_rowP6__halfS0_S0_S0_iii,"ax",@progbits
	.align	128
        .global         _Z28wmma_example_col_col_col_rowP6__halfS0_S0_S0_iii
        .type           _Z28wmma_example_col_col_col_rowP6__halfS0_S0_S0_iii,@function
        .size           _Z28wmma_example_col_col_col_rowP6__halfS0_S0_S0_iii,(.L_x_34 - _Z28wmma_example_col_col_col_rowP6__halfS0_S0_S0_iii)
        .other          _Z28wmma_example_col_col_col_rowP6__halfS0_S0_S0_iii,@"STO_CUDA_ENTRY STV_DEFAULT"
_Z28wmma_example_col_col_col_rowP6__halfS0_S0_S0_iii:
.text._Z28wmma_example_col_col_col_rowP6__halfS0_S0_S0_iii:
        /* <DEDUP_REMOVED lines=53> */
.L_x_16:
        /* <DEDUP_REMOVED lines=11> */
.L_x_34:


//--------------------- .text._Z28wmma_example_col_col_col_colP6__halfS0_S0_S0_iii --------------------------
	.section	.text._Z28wmma_example_col_col_col_colP6__halfS0_S0_S0_iii,"ax",@progbits
	.align	128
        .global         _Z28wmma_example_col_col_col_colP6__halfS0_S0_S0_iii
        .type           _Z28wmma_example_col_col_col_colP6__halfS0_S0_S0_iii,@function
        .size           _Z28wmma_example_col_col_col_colP6__halfS0_S0_S0_iii,(.L_x_35 - _Z28wmma_example_col_col_col_colP6__halfS0_S0_S0_iii)
        .other          _Z28wmma_example_col_col_col_colP6__halfS0_S0_S0_iii,@"STO_CUDA_ENTRY STV_DEFAULT"
_Z28wmma_example_col_col_col_colP6__halfS0_S0_S0_iii:
.text._Z28wmma_example_col_col_col_colP6__halfS0_S0_S0_iii:
        /* <DEDUP_REMOVED lines=57> */
.L_x_17:
        /* <DEDUP_REMOVED lines=15> */
.L_x_35:


//--------------------- .nv.shared.reserved.0     --------------------------
	.section	.nv.shared.reserved.0,"aw",@nobits
	.weak		__nv_reservedSMEM_offset_0_alias
	.size		__nv_reservedSMEM_offset_0_alias, 0, 64
	.other		__nv_reservedSMEM_offset_0_alias,@"STO_CUDA_RESERVED_SHARED STV_DEFAULT"
__nv_reservedSMEM_offset_0_alias:
	.zero		0
	.zero		64


//--------------------- .nv.constant0._Z17convertFp16ToFp32PfP6__halfi --------------------------
	.section	.nv.constant0._Z17convertFp16ToFp32PfP6__halfi,"a",@progbits
	.sectionflags	@""
	.align	4
.nv.constant0._Z17convertFp16ToFp32PfP6__halfi:
	.zero		916


//--------------------- .nv.constant0._Z17convertFp32ToFp16P6__halfPfi --------------------------
	.section	.nv.constant0._Z17convertFp32ToFp16P6__halfPfi,"a",@progbits
	.sectionflags	@""
	.align	4
.nv.constant0._Z17convertFp32ToFp16P6__halfPfi:
	.zero		916


//--------------------- .nv.constant0._Z28wmma_example_row_row_row_rowP6__halfS0_S0_S0_iii --------------------------
	.section	.nv.constant0._Z28wmma_example_row_row_row_rowP6__halfS0_S0_S0_iii,"a",@progbits
	.sectionflags	@""
	.align	4
.nv.constant0._Z28wmma_example_row_row_row_rowP6__halfS0_S0_S0_iii:
	.zero		940


//--------------------- .nv.constant0._Z28wmma_example_row_row_row_colP6__halfS0_S0_S0_iii --------------------------
	.section	.nv.constant0._Z28wmma_example_row_row_row_colP6__halfS0_S0_S0_iii,"a",@progbits
	.sectionflags	@""
	.align	4
.nv.constant0._Z28wmma_example_row_row_row_colP6__halfS0_S0_S0_iii:
	.zero		940


//--------------------- .nv.constant0._Z28wmma_example_row_row_col_rowP6__halfS0_S0_S0_iii --------------------------
	.section	.nv.constant0._Z28wmma_example_row_row_col_rowP6__halfS0_S0_S0_iii,"a",@progbits
	.sectionflags	@""
	.align	4
.nv.constant0._Z28wmma_example_row_row_col_rowP6__halfS0_S0_S0_iii:
	.zero		940


//--------------------- .nv.constant0._Z28wmma_example_row_row_col_colP6__halfS0_S0_S0_iii --------------------------
	.section	.nv.constant0._Z28wmma_example_row_row_col_colP6__halfS0_S0_S0_iii,"a",@progbits
	.sectionflags	@""
	.align	4
.nv.constant0._Z28wmma_example_row_row_col_colP6__halfS0_S0_S0_iii:
	.zero		940


//--------------------- .nv.constant0._Z28wmma_example_row_col_row_rowP6__halfS0_S0_S0_iii --------------------------
	.section	.nv.constant0._Z28wmma_example_row_col_row_rowP6__halfS0_S0_S0_iii,"a",@progbits
	.sectionflags	@""
	.align	4
.nv.constant0._Z28wmma_example_row_col_row_rowP6__halfS0_S0_S0_iii:
	.zero		940


//--------------------- .nv.constant0._Z28wmma_example_row_col_row_colP6__halfS0_S0_S0_iii --------------------------
	.section	.nv.constant0._Z28wmma_example_row_col_row_colP6__halfS0_S0_S0_iii,"a",@progbits
	.sectionflags	@""
	.align	4
.nv.constant0._Z28wmma_example_row_col_row_colP6__halfS0_S0_S0_iii:
	.zero		940


//--------------------- .nv.constant0._Z28wmma_example_row_col_col_rowP6__halfS0_S0_S0_iii --------------------------
	.section	.nv.constant0._Z28wmma_example_row_col_col_rowP6__halfS0_S0_S0_iii,"a",@progbits
	.sectionflags	@""
	.align	4
.nv.constant0._Z28wmma_example_row_col_col_rowP6__halfS0_S0_S0_iii:
	.zero		940


//--------------------- .nv.constant0._Z28wmma_example_row_col_col_colP6__halfS0_S0_S0_iii --------------------------
	.section	.nv.constant0._Z28wmma_example_row_col_col_colP6__halfS0_S0_S0_iii,"a",@progbits
	.sectionflags	@""
	.align	4
.nv.constant0._Z28wmma_example_row_col_col_colP6__halfS0_S0_S0_iii:
	.zero		940


//--------------------- .nv.constant0._Z28wmma_example_col_row_row_rowP6__halfS0_S0_S0_iii --------------------------
	.section	.nv.constant0._Z28wmma_example_col_row_row_rowP6__halfS0_S0_S0_iii,"a",@progbits
	.sectionflags	@""
	.align	4
.nv.constant0._Z28wmma_example_col_row_row_rowP6__halfS0_S0_S0_iii:
	.zero		940


//--------------------- .nv.constant0._Z28wmma_example_col_row_row_colP6__halfS0_S0_S0_iii --------------------------
	.section	.nv.constant0._Z28wmma_example_col_row_row_colP6__halfS0_S0_S0_iii,"a",@progbits
	.sectionflags	@""
	.align	4
.nv.constant0._Z28wmma_example_col_row_row_colP6__halfS0_S0_S0_iii:
	.zero		940


//--------------------- .nv.constant0._Z28wmma_example_col_row_col_rowP6__halfS0_S0_S0_iii --------------------------
	.section	.nv.constant0._Z28wmma_example_col_row_col_rowP6__halfS0_S0_S0_iii,"a",@progbits
	.sectionflags	@""
	.align	4
.nv.constant0._Z28wmma_example_col_row_col_rowP6__halfS0_S0_S0_iii:
	.zero		940


//--------------------- .nv.constant0._Z28wmma_example_col_row_col_colP6__halfS0_S0_S0_iii --------------------------
	.section	.nv.constant0._Z28wmma_example_col_row_col_colP6__halfS0_S0_S0_iii,"a",@progbits
	.sectionflags	@""
	.align	4
.nv.constant0._Z28wmma_example_col_row_col_colP6__halfS0_S0_S0_iii:
	.zero		940


//--------------------- .nv.constant0._Z28wmma_example_col_col_row_rowP6__halfS0_S0_S0_iii --------------------------
	.section	.nv.constant0._Z28wmma_example_col_col_row_rowP6__halfS0_S0_S0_iii,"a",@progbits
	.sectionflags	@""
	.align	4
.nv.constant0._Z28wmma_example_col_col_row_rowP6__halfS0_S0_S0_iii:
	.zero		940


//--------------------- .nv.constant0._Z28wmma_example_col_col_row_colP6__halfS0_S0_S0_iii --------------------------
	.section	.nv.constant0._Z28wmma_example_col_col_row_colP6__halfS0_S0_S0_iii,"a",@progbits
	.sectionflags	@""
	.align	4
.nv.constant0._Z28wmma_example_col_col_row_colP6__halfS0_S0_S0_iii:
	.zero		940


//--------------------- .nv.constant0._Z28wmma_example_col_col_col_rowP6__halfS0_S0_S0_iii --------------------------
	.section	.nv.constant0._Z28wmma_example_col_col_col_rowP6__halfS0_S0_S0_iii,"a",@progbits
	.sectionflags	@""
	.align	4
.nv.constant0._Z28wmma_example_col_col_col_rowP6__halfS0_S0_S0_iii:
	.zero		940


//--------------------- .nv.constant0._Z28wmma_example_col_col_col_colP6__halfS0_S0_S0_iii --------------------------
	.section	.nv.constant0._Z28wmma_example_col_col_col_colP6__halfS0_S0_S0_iii,"a",@progbits
	.sectionflags	@""
	.align	4
.nv.constant0._Z28wmma_example_col_col_col_colP6__halfS0_S0_S0_iii:
	.zero		940


//--------------------- SYMBOLS --------------------------

	.type		.nv.reservedSmem.offset0,@object
	.size		.nv.reservedSmem.offset0,0x4
